//
// Generated by NVIDIA NVVM Compiler
//
// Compiler Build ID: CL-36424714
// Cuda compilation tools, release 13.0, V13.0.88
// Based on NVVM 20.0.0
//

.version 9.0
.target sm_100
.address_size 64

	// .globl	_Z9fillDPermPhjj
.global .align 1 .b8 _ZZ7noise4dPKhffffE7simplex[256] = {0, 1, 2, 3, 0, 1, 3, 2, 0, 0, 0, 0, 0, 2, 3, 1, 0, 0, 0, 0, 0, 0, 0, 0, 0, 0, 0, 0, 1, 2, 3, 0, 0, 2, 1, 3, 0, 0, 0, 0, 0, 3, 1, 2, 0, 3, 2, 1, 0, 0, 0, 0, 0, 0, 0, 0, 0, 0, 0, 0, 1, 3, 2, 0, 0, 0, 0, 0, 0, 0, 0, 0, 0, 0, 0, 0, 0, 0, 0, 0, 0, 0, 0, 0, 0, 0, 0, 0, 0, 0, 0, 0, 0, 0, 0, 0, 1, 2, 0, 3, 0, 0, 0, 0, 1, 3, 0, 2, 0, 0, 0, 0, 0, 0, 0, 0, 0, 0, 0, 0, 2, 3, 0, 1, 2, 3, 1, 0, 1, 0, 2, 3, 1, 0, 3, 2, 0, 0, 0, 0, 0, 0, 0, 0, 0, 0, 0, 0, 2, 0, 3, 1, 0, 0, 0, 0, 2, 1, 3, 0, 0, 0, 0, 0, 0, 0, 0, 0, 0, 0, 0, 0, 0, 0, 0, 0, 0, 0, 0, 0, 0, 0, 0, 0, 0, 0, 0, 0, 0, 0, 0, 0, 2, 0, 1, 3, 0, 0, 0, 0, 0, 0, 0, 0, 0, 0, 0, 0, 3, 0, 1, 2, 3, 0, 2, 1, 0, 0, 0, 0, 3, 1, 2, 0, 2, 1, 0, 3, 0, 0, 0, 0, 0, 0, 0, 0, 0, 0, 0, 0, 3, 1, 0, 2, 0, 0, 0, 0, 3, 2, 0, 1, 3, 2, 1};
.global .align 4 .b8 __cudart_i2opi_f[24] = {65, 144, 67, 60, 153, 149, 98, 219, 192, 221, 52, 245, 209, 87, 39, 252, 41, 21, 68, 78, 110, 131, 249, 162};

.visible .entry _Z9fillDPermPhjj(
	.param .u64 .ptr .align 1 _Z9fillDPermPhjj_param_0,
	.param .u32 _Z9fillDPermPhjj_param_1,
	.param .u32 _Z9fillDPermPhjj_param_2
)
{
	.reg .b16 	%rs<4>;
	.reg .b32 	%r<11>;
	.reg .b64 	%rd<5>;

	ld.param.u64 	%rd1, [_Z9fillDPermPhjj_param_0];
	ld.param.u32 	%r1, [_Z9fillDPermPhjj_param_1];
	ld.param.u32 	%r2, [_Z9fillDPermPhjj_param_2];
	cvta.to.global.u64 	%rd2, %rd1;
	mov.u32 	%r3, %ctaid.x;
	mov.u32 	%r4, %ntid.x;
	mov.u32 	%r5, %tid.x;
	mad.lo.s32 	%r6, %r3, %r4, %r5;
	xor.b32  	%r7, %r6, %r1;
	xor.b32  	%r8, %r7, 173;
	mul.lo.s32 	%r9, %r8, 71;
	xor.b32  	%r10, %r9, %r2;
	cvt.u16.u32 	%rs1, %r10;
	xor.b16  	%rs2, %rs1, 129;
	mul.lo.s16 	%rs3, %rs2, 121;
	cvt.u64.u32 	%rd3, %r6;
	add.s64 	%rd4, %rd2, %rd3;
	st.global.u8 	[%rd4], %rs3;
	ret;

}
	// .globl	_Z9fillDDataPhPKhhfff
.visible .entry _Z9fillDDataPhPKhhfff(
	.param .u64 .ptr .align 1 _Z9fillDDataPhPKhhfff_param_0,
	.param .u64 .ptr .align 1 _Z9fillDDataPhPKhhfff_param_1,
	.param .u8 _Z9fillDDataPhPKhhfff_param_2,
	.param .f32 _Z9fillDDataPhPKhhfff_param_3,
	.param .f32 _Z9fillDDataPhPKhhfff_param_4,
	.param .f32 _Z9fillDDataPhPKhhfff_param_5
)
{
	.local .align 4 .b8 	__local_depot1[28];
	.reg .b64 	%SP;
	.reg .b64 	%SPL;
	.reg .pred 	%p<89>;
	.reg .b16 	%rs<40>;
	.reg .b32 	%r<157>;
	.reg .b32 	%f<298>;
	.reg .b64 	%rd<107>;
	.reg .b64 	%fd<53>;

	mov.u64 	%SPL, __local_depot1;
	ld.param.u8 	%rs7, [_Z9fillDDataPhPKhhfff_param_2];
	ld.param.f32 	%f287, [_Z9fillDDataPhPKhhfff_param_3];
	add.u64 	%rd1, %SPL, 0;
	mov.u32 	%r33, %ctaid.x;
	mov.u32 	%r34, %ntid.x;
	mov.u32 	%r35, %tid.x;
	mad.lo.s32 	%r1, %r33, %r34, %r35;
	and.b32  	%r36, %r1, 65535;
	cvt.rn.f64.u32 	%fd1, %r36;
	mul.f64 	%fd2, %fd1, 0d3F1921FB54442C5A;
	cvt.rn.f32.f64 	%f1, %fd2;
	mul.f32 	%f69, %f1, 0f3F22F983;
	cvt.rni.s32.f32 	%r152, %f69;
	cvt.rn.f32.s32 	%f70, %r152;
	fma.rn.f32 	%f71, %f70, 0fBFC90FDA, %f1;
	fma.rn.f32 	%f72, %f70, 0fB3A22168, %f71;
	fma.rn.f32 	%f284, %f70, 0fA7C234C5, %f72;
	abs.f32 	%f3, %f1;
	setp.ltu.f32 	%p1, %f3, 0f47CE4780;
	@%p1 bra 	$L__BB1_8;
	setp.neu.f32 	%p2, %f3, 0f7F800000;
	@%p2 bra 	$L__BB1_3;
	mov.f32 	%f75, 0f00000000;
	mul.rn.f32 	%f284, %f1, %f75;
	mov.b32 	%r152, 0;
	bra.uni 	$L__BB1_8;
$L__BB1_3:
	mov.b32 	%r3, %f1;
	shl.b32 	%r38, %r3, 8;
	or.b32  	%r4, %r38, -2147483648;
	mov.b64 	%rd103, 0;
	mov.b32 	%r149, 0;
	mov.u64 	%rd101, __cudart_i2opi_f;
	mov.u64 	%rd102, %rd1;
$L__BB1_4:
	.pragma "nounroll";
	ld.global.nc.u32 	%r39, [%rd101];
	mad.wide.u32 	%rd23, %r39, %r4, %rd103;
	shr.u64 	%rd103, %rd23, 32;
	st.local.u32 	[%rd102], %rd23;
	add.s32 	%r149, %r149, 1;
	add.s64 	%rd102, %rd102, 4;
	add.s64 	%rd101, %rd101, 4;
	setp.ne.s32 	%p3, %r149, 6;
	@%p3 bra 	$L__BB1_4;
	shr.u32 	%r40, %r3, 23;
	st.local.u32 	[%rd1+24], %rd103;
	and.b32  	%r7, %r40, 31;
	add.s32 	%r41, %r40, -128;
	shr.u32 	%r42, %r41, 5;
	mul.wide.u32 	%rd24, %r42, 4;
	sub.s64 	%rd8, %rd1, %rd24;
	ld.local.u32 	%r150, [%rd8+24];
	ld.local.u32 	%r151, [%rd8+20];
	setp.eq.s32 	%p4, %r7, 0;
	@%p4 bra 	$L__BB1_7;
	shf.l.wrap.b32 	%r150, %r151, %r150, %r7;
	ld.local.u32 	%r43, [%rd8+16];
	shf.l.wrap.b32 	%r151, %r43, %r151, %r7;
$L__BB1_7:
	shr.u32 	%r44, %r150, 30;
	shf.l.wrap.b32 	%r45, %r151, %r150, 2;
	shl.b32 	%r46, %r151, 2;
	shr.u32 	%r47, %r45, 31;
	add.s32 	%r152, %r47, %r44;
	shr.s32 	%r48, %r45, 31;
	xor.b32  	%r49, %r48, %r45;
	xor.b32  	%r50, %r48, %r46;
	cvt.u64.u32 	%rd25, %r49;
	shl.b64 	%rd26, %rd25, 32;
	cvt.u64.u32 	%rd27, %r50;
	or.b64  	%rd28, %rd26, %rd27;
	cvt.rn.f64.s64 	%fd3, %rd28;
	mul.f64 	%fd4, %fd3, 0d3BF921FB54442D19;
	cvt.rn.f32.f64 	%f73, %fd4;
	neg.f32 	%f74, %f73;
	setp.lt.s32 	%p5, %r45, 0;
	selp.f32 	%f284, %f74, %f73, %p5;
$L__BB1_8:
	shr.u32 	%r52, %r1, 16;
	cvt.rn.f64.u32 	%fd5, %r52;
	mul.f64 	%fd6, %fd5, 0d3F1921FB54442C5A;
	cvt.rn.f32.f64 	%f7, %fd6;
	mul.f32 	%f76, %f7, 0f3F22F983;
	cvt.rni.s32.f32 	%r156, %f76;
	cvt.rn.f32.s32 	%f77, %r156;
	fma.rn.f32 	%f78, %f77, 0fBFC90FDA, %f7;
	fma.rn.f32 	%f79, %f77, 0fB3A22168, %f78;
	fma.rn.f32 	%f285, %f77, 0fA7C234C5, %f79;
	abs.f32 	%f9, %f7;
	setp.ltu.f32 	%p6, %f9, 0f47CE4780;
	@%p6 bra 	$L__BB1_16;
	setp.neu.f32 	%p7, %f9, 0f7F800000;
	@%p7 bra 	$L__BB1_11;
	mov.f32 	%f82, 0f00000000;
	mul.rn.f32 	%f285, %f7, %f82;
	mov.b32 	%r156, 0;
	bra.uni 	$L__BB1_16;
$L__BB1_11:
	mov.b32 	%r17, %f7;
	shl.b32 	%r54, %r17, 8;
	or.b32  	%r18, %r54, -2147483648;
	mov.b64 	%rd106, 0;
	mov.b32 	%r153, 0;
	mov.u64 	%rd104, __cudart_i2opi_f;
	mov.u64 	%rd105, %rd1;
$L__BB1_12:
	.pragma "nounroll";
	ld.global.nc.u32 	%r55, [%rd104];
	mad.wide.u32 	%rd31, %r55, %r18, %rd106;
	shr.u64 	%rd106, %rd31, 32;
	st.local.u32 	[%rd105], %rd31;
	add.s32 	%r153, %r153, 1;
	add.s64 	%rd105, %rd105, 4;
	add.s64 	%rd104, %rd104, 4;
	setp.ne.s32 	%p8, %r153, 6;
	@%p8 bra 	$L__BB1_12;
	shr.u32 	%r56, %r17, 23;
	st.local.u32 	[%rd1+24], %rd106;
	and.b32  	%r21, %r56, 31;
	add.s32 	%r57, %r56, -128;
	shr.u32 	%r58, %r57, 5;
	mul.wide.u32 	%rd32, %r58, 4;
	sub.s64 	%rd15, %rd1, %rd32;
	ld.local.u32 	%r154, [%rd15+24];
	ld.local.u32 	%r155, [%rd15+20];
	setp.eq.s32 	%p9, %r21, 0;
	@%p9 bra 	$L__BB1_15;
	shf.l.wrap.b32 	%r154, %r155, %r154, %r21;
	ld.local.u32 	%r59, [%rd15+16];
	shf.l.wrap.b32 	%r155, %r59, %r155, %r21;
$L__BB1_15:
	shr.u32 	%r60, %r154, 30;
	shf.l.wrap.b32 	%r61, %r155, %r154, 2;
	shl.b32 	%r62, %r155, 2;
	shr.u32 	%r63, %r61, 31;
	add.s32 	%r156, %r63, %r60;
	shr.s32 	%r64, %r61, 31;
	xor.b32  	%r65, %r64, %r61;
	xor.b32  	%r66, %r64, %r62;
	cvt.u64.u32 	%rd33, %r65;
	shl.b64 	%rd34, %rd33, 32;
	cvt.u64.u32 	%rd35, %r66;
	or.b64  	%rd36, %rd34, %rd35;
	cvt.rn.f64.s64 	%fd7, %rd36;
	mul.f64 	%fd8, %fd7, 0d3BF921FB54442D19;
	cvt.rn.f32.f64 	%f80, %fd8;
	neg.f32 	%f81, %f80;
	setp.lt.s32 	%p10, %r61, 0;
	selp.f32 	%f285, %f81, %f80, %p10;
$L__BB1_16:
	setp.eq.s16 	%p11, %rs7, 0;
	mov.f32 	%f295, 0f00000000;
	mov.f32 	%f296, %f295;
	@%p11 bra 	$L__BB1_29;
	mul.f32 	%f86, %f285, %f285;
	fma.rn.f32 	%f87, %f86, 0f37CBAC00, 0fBAB607ED;
	fma.rn.f32 	%f88, %f87, %f86, 0f3D2AAABB;
	fma.rn.f32 	%f89, %f88, %f86, 0fBEFFFFFF;
	fma.rn.f32 	%f90, %f89, %f86, 0f3F800000;
	fma.rn.f32 	%f91, %f86, 0fB94D4153, 0f3C0885E4;
	fma.rn.f32 	%f92, %f91, %f86, 0fBE2AAAA8;
	fma.rn.f32 	%f93, %f86, %f285, 0f00000000;
	fma.rn.f32 	%f94, %f92, %f93, %f285;
	and.b32  	%r68, %r156, 1;
	setp.eq.b32 	%p12, %r68, 1;
	selp.f32 	%f95, %f90, %f94, %p12;
	selp.f32 	%f96, %f94, %f90, %p12;
	mul.f32 	%f97, %f284, %f284;
	fma.rn.f32 	%f98, %f97, 0f37CBAC00, 0fBAB607ED;
	fma.rn.f32 	%f99, %f98, %f97, 0f3D2AAABB;
	fma.rn.f32 	%f100, %f99, %f97, 0fBEFFFFFF;
	fma.rn.f32 	%f101, %f100, %f97, 0f3F800000;
	fma.rn.f32 	%f102, %f97, 0fB94D4153, 0f3C0885E4;
	fma.rn.f32 	%f103, %f102, %f97, 0fBE2AAAA8;
	fma.rn.f32 	%f104, %f97, %f284, 0f00000000;
	fma.rn.f32 	%f105, %f103, %f104, %f284;
	and.b32  	%r69, %r152, 1;
	setp.eq.b32 	%p13, %r69, 1;
	selp.f32 	%f106, %f101, %f105, %p13;
	selp.f32 	%f107, %f105, %f101, %p13;
	neg.f32 	%f108, %f107;
	add.s32 	%r70, %r152, 1;
	and.b32  	%r71, %r70, 2;
	setp.eq.s32 	%p14, %r71, 0;
	selp.f32 	%f13, %f107, %f108, %p14;
	neg.f32 	%f109, %f106;
	and.b32  	%r72, %r152, 2;
	setp.eq.s32 	%p15, %r72, 0;
	selp.f32 	%f14, %f106, %f109, %p15;
	neg.f32 	%f110, %f96;
	add.s32 	%r73, %r156, 1;
	and.b32  	%r74, %r73, 2;
	setp.eq.s32 	%p16, %r74, 0;
	selp.f32 	%f15, %f96, %f110, %p16;
	neg.f32 	%f111, %f95;
	and.b32  	%r75, %r156, 2;
	setp.eq.s32 	%p17, %r75, 0;
	selp.f32 	%f16, %f95, %f111, %p17;
	mov.f32 	%f296, 0f00000000;
	mov.f32 	%f286, 0f3F800000;
	mov.b16 	%rs39, 0;
	mov.u64 	%rd51, _ZZ7noise4dPKhffffE7simplex;
	mov.f32 	%f295, %f296;
$L__BB1_18:
	ld.param.u64 	%rd100, [_Z9fillDDataPhPKhhfff_param_1];
	cvt.u32.u16 	%r76, %rs39;
	and.b32  	%r77, %r76, 255;
	mul.wide.u32 	%rd37, %r77, 256;
	cvta.to.global.u64 	%rd38, %rd100;
	add.s64 	%rd16, %rd38, %rd37;
	mul.f32 	%f113, %f13, %f287;
	mul.f32 	%f114, %f14, %f287;
	mul.f32 	%f115, %f15, %f287;
	mul.f32 	%f116, %f16, %f287;
	add.f32 	%f117, %f113, %f114;
	add.f32 	%f118, %f115, %f117;
	add.f32 	%f119, %f116, %f118;
	cvt.f64.f32 	%fd9, %f119;
	mul.f64 	%fd10, %fd9, 0d3FD3C6EF36C8D8BB;
	cvt.rn.f32.f64 	%f120, %fd10;
	add.f32 	%f121, %f113, %f120;
	add.f32 	%f122, %f114, %f120;
	add.f32 	%f123, %f115, %f120;
	add.f32 	%f124, %f116, %f120;
	cvt.rzi.s32.f32 	%r78, %f121;
	cvt.rn.f32.s32 	%f125, %r78;
	setp.ltu.f32 	%p18, %f121, %f125;
	selp.s32 	%r79, -1, 0, %p18;
	add.s32 	%r30, %r78, %r79;
	cvt.rzi.s32.f32 	%r80, %f122;
	cvt.rn.f32.s32 	%f126, %r80;
	setp.ltu.f32 	%p19, %f122, %f126;
	selp.s32 	%r81, -1, 0, %p19;
	add.s32 	%r31, %r80, %r81;
	cvt.rzi.s32.f32 	%r82, %f123;
	cvt.rn.f32.s32 	%f127, %r82;
	setp.ltu.f32 	%p20, %f123, %f127;
	selp.s32 	%r83, -1, 0, %p20;
	add.s32 	%r32, %r82, %r83;
	cvt.rzi.s32.f32 	%r84, %f124;
	cvt.rn.f32.s32 	%f128, %r84;
	setp.ltu.f32 	%p21, %f124, %f128;
	selp.s32 	%r85, -1, 0, %p21;
	add.s32 	%r86, %r84, %r85;
	add.s32 	%r87, %r30, %r31;
	add.s32 	%r88, %r87, %r32;
	add.s32 	%r89, %r88, %r86;
	cvt.rn.f64.s32 	%fd11, %r89;
	mul.f64 	%fd12, %fd11, 0d3FC1B06D1CDB4F69;
	cvt.rn.f32.f64 	%f129, %fd12;
	cvt.rn.f32.s32 	%f130, %r30;
	sub.f32 	%f131, %f130, %f129;
	cvt.rn.f32.s32 	%f132, %r31;
	sub.f32 	%f133, %f132, %f129;
	cvt.rn.f32.s32 	%f134, %r32;
	sub.f32 	%f135, %f134, %f129;
	cvt.rn.f32.s32 	%f136, %r86;
	sub.f32 	%f137, %f136, %f129;
	sub.f32 	%f21, %f113, %f131;
	sub.f32 	%f22, %f114, %f133;
	sub.f32 	%f23, %f115, %f135;
	sub.f32 	%f24, %f116, %f137;
	setp.gt.f32 	%p22, %f21, %f22;
	selp.b64 	%rd39, 32, 0, %p22;
	setp.gt.f32 	%p23, %f21, %f23;
	selp.b64 	%rd40, 16, 0, %p23;
	setp.gt.f32 	%p24, %f22, %f23;
	selp.b64 	%rd41, 8, 0, %p24;
	setp.gt.f32 	%p25, %f21, %f24;
	selp.b64 	%rd42, 4, 0, %p25;
	setp.gt.f32 	%p26, %f22, %f24;
	selp.b64 	%rd43, 2, 0, %p26;
	setp.gt.f32 	%p27, %f23, %f24;
	selp.u64 	%rd44, 1, 0, %p27;
	or.b64  	%rd45, %rd39, %rd40;
	or.b64  	%rd46, %rd45, %rd41;
	or.b64  	%rd47, %rd46, %rd42;
	or.b64  	%rd48, %rd47, %rd43;
	or.b64  	%rd49, %rd48, %rd44;
	shl.b64 	%rd50, %rd49, 2;
	add.s64 	%rd52, %rd51, %rd50;
	ld.global.nc.u8 	%rs9, [%rd52];
	cvt.u16.u8 	%rs2, %rs9;
	setp.gt.u16 	%p28, %rs2, 2;
	ld.global.nc.u8 	%rs10, [%rd52+1];
	cvt.u16.u8 	%rs3, %rs10;
	setp.gt.u16 	%p29, %rs3, 2;
	ld.global.nc.u8 	%rs11, [%rd52+2];
	cvt.u16.u8 	%rs4, %rs11;
	setp.gt.u16 	%p30, %rs4, 2;
	ld.global.nc.u8 	%rs12, [%rd52+3];
	cvt.u16.u8 	%rs5, %rs12;
	setp.gt.u16 	%p31, %rs5, 2;
	setp.gt.u16 	%p32, %rs2, 1;
	setp.gt.u16 	%p33, %rs3, 1;
	setp.gt.u16 	%p34, %rs4, 1;
	setp.gt.u16 	%p35, %rs5, 1;
	setp.ne.s16 	%p36, %rs2, 0;
	setp.ne.s16 	%p37, %rs3, 0;
	setp.ne.s16 	%p38, %rs4, 0;
	setp.ne.s16 	%p39, %rs5, 0;
	selp.f32 	%f138, 0f3F800000, 0f00000000, %p28;
	sub.f32 	%f139, %f21, %f138;
	cvt.f64.f32 	%fd13, %f139;
	add.f64 	%fd14, %fd13, 0d3FC1B06D1CDB4F69;
	cvt.rn.f32.f64 	%f25, %fd14;
	selp.f32 	%f140, 0f3F800000, 0f00000000, %p29;
	sub.f32 	%f141, %f22, %f140;
	cvt.f64.f32 	%fd15, %f141;
	add.f64 	%fd16, %fd15, 0d3FC1B06D1CDB4F69;
	cvt.rn.f32.f64 	%f26, %fd16;
	selp.f32 	%f142, 0f3F800000, 0f00000000, %p30;
	sub.f32 	%f143, %f23, %f142;
	cvt.f64.f32 	%fd17, %f143;
	add.f64 	%fd18, %fd17, 0d3FC1B06D1CDB4F69;
	cvt.rn.f32.f64 	%f27, %fd18;
	selp.f32 	%f144, 0f3F800000, 0f00000000, %p31;
	sub.f32 	%f145, %f24, %f144;
	cvt.f64.f32 	%fd19, %f145;
	add.f64 	%fd20, %fd19, 0d3FC1B06D1CDB4F69;
	cvt.rn.f32.f64 	%f28, %fd20;
	selp.f32 	%f146, 0f3F800000, 0f00000000, %p32;
	sub.f32 	%f147, %f21, %f146;
	cvt.f64.f32 	%fd21, %f147;
	add.f64 	%fd22, %fd21, 0d3FD1B06D1CDB4F69;
	cvt.rn.f32.f64 	%f29, %fd22;
	selp.f32 	%f148, 0f3F800000, 0f00000000, %p33;
	sub.f32 	%f149, %f22, %f148;
	cvt.f64.f32 	%fd23, %f149;
	add.f64 	%fd24, %fd23, 0d3FD1B06D1CDB4F69;
	cvt.rn.f32.f64 	%f30, %fd24;
	selp.f32 	%f150, 0f3F800000, 0f00000000, %p34;
	sub.f32 	%f151, %f23, %f150;
	cvt.f64.f32 	%fd25, %f151;
	add.f64 	%fd26, %fd25, 0d3FD1B06D1CDB4F69;
	cvt.rn.f32.f64 	%f31, %fd26;
	selp.f32 	%f152, 0f3F800000, 0f00000000, %p35;
	sub.f32 	%f153, %f24, %f152;
	cvt.f64.f32 	%fd27, %f153;
	add.f64 	%fd28, %fd27, 0d3FD1B06D1CDB4F69;
	cvt.rn.f32.f64 	%f32, %fd28;
	selp.f32 	%f154, 0f3F800000, 0f00000000, %p36;
	sub.f32 	%f155, %f21, %f154;
	cvt.f64.f32 	%fd29, %f155;
	add.f64 	%fd30, %fd29, 0d3FDA88A3AB48F71E;
	cvt.rn.f32.f64 	%f33, %fd30;
	selp.f32 	%f156, 0f3F800000, 0f00000000, %p37;
	sub.f32 	%f157, %f22, %f156;
	cvt.f64.f32 	%fd31, %f157;
	add.f64 	%fd32, %fd31, 0d3FDA88A3AB48F71E;
	cvt.rn.f32.f64 	%f34, %fd32;
	selp.f32 	%f158, 0f3F800000, 0f00000000, %p38;
	sub.f32 	%f159, %f23, %f158;
	cvt.f64.f32 	%fd33, %f159;
	add.f64 	%fd34, %fd33, 0d3FDA88A3AB48F71E;
	cvt.rn.f32.f64 	%f35, %fd34;
	selp.f32 	%f160, 0f3F800000, 0f00000000, %p39;
	sub.f32 	%f161, %f24, %f160;
	cvt.f64.f32 	%fd35, %f161;
	add.f64 	%fd36, %fd35, 0d3FDA88A3AB48F71E;
	cvt.rn.f32.f64 	%f36, %fd36;
	add.f32 	%f162, %f21, 0fBF800000;
	cvt.f64.f32 	%fd37, %f162;
	add.f64 	%fd38, %fd37, 0d3FE1B06D1CDB4F69;
	cvt.rn.f32.f64 	%f37, %fd38;
	add.f32 	%f163, %f22, 0fBF800000;
	cvt.f64.f32 	%fd39, %f163;
	add.f64 	%fd40, %fd39, 0d3FE1B06D1CDB4F69;
	cvt.rn.f32.f64 	%f38, %fd40;
	add.f32 	%f164, %f23, 0fBF800000;
	cvt.f64.f32 	%fd41, %f164;
	add.f64 	%fd42, %fd41, 0d3FE1B06D1CDB4F69;
	cvt.rn.f32.f64 	%f39, %fd42;
	add.f32 	%f165, %f24, 0fBF800000;
	cvt.f64.f32 	%fd43, %f165;
	add.f64 	%fd44, %fd43, 0d3FE1B06D1CDB4F69;
	cvt.rn.f32.f64 	%f40, %fd44;
	mul.f32 	%f166, %f21, %f21;
	mov.f32 	%f167, 0f3F000000;
	sub.f32 	%f168, %f167, %f166;
	mul.f32 	%f169, %f22, %f22;
	sub.f32 	%f170, %f168, %f169;
	mul.f32 	%f171, %f23, %f23;
	sub.f32 	%f172, %f170, %f171;
	mul.f32 	%f173, %f24, %f24;
	sub.f32 	%f41, %f172, %f173;
	setp.lt.f32 	%p40, %f41, 0f00000000;
	and.b32  	%r90, %r86, 255;
	cvt.u64.u32 	%rd53, %r90;
	add.s64 	%rd17, %rd16, %rd53;
	mov.f32 	%f290, 0f00000000;
	@%p40 bra 	$L__BB1_20;
	mul.f32 	%f174, %f41, %f41;
	mul.f32 	%f175, %f174, %f174;
	and.b32  	%r91, %r30, 255;
	and.b32  	%r92, %r31, 255;
	and.b32  	%r93, %r32, 255;
	ld.global.u8 	%r94, [%rd17];
	add.s32 	%r95, %r93, %r94;
	cvt.u64.u32 	%rd54, %r95;
	add.s64 	%rd55, %rd16, %rd54;
	ld.global.u8 	%r96, [%rd55];
	add.s32 	%r97, %r92, %r96;
	cvt.u64.u32 	%rd56, %r97;
	add.s64 	%rd57, %rd16, %rd56;
	ld.global.u8 	%r98, [%rd57];
	add.s32 	%r99, %r91, %r98;
	cvt.u64.u32 	%rd58, %r99;
	add.s64 	%rd59, %rd16, %rd58;
	ld.global.u8 	%rs13, [%rd59];
	and.b16  	%rs14, %rs13, 31;
	setp.lt.u16 	%p41, %rs14, 24;
	selp.f32 	%f176, %f21, %f22, %p41;
	setp.lt.u16 	%p42, %rs14, 16;
	selp.f32 	%f177, %f22, %f23, %p42;
	setp.lt.u16 	%p43, %rs14, 8;
	selp.f32 	%f178, %f23, %f24, %p43;
	and.b16  	%rs15, %rs13, 1;
	setp.eq.b16 	%p44, %rs15, 1;
	neg.f32 	%f179, %f176;
	selp.f32 	%f180, %f179, %f176, %p44;
	and.b16  	%rs16, %rs13, 2;
	setp.eq.s16 	%p45, %rs16, 0;
	neg.f32 	%f181, %f177;
	selp.f32 	%f182, %f177, %f181, %p45;
	add.f32 	%f183, %f180, %f182;
	and.b16  	%rs17, %rs13, 4;
	setp.eq.s16 	%p46, %rs17, 0;
	neg.f32 	%f184, %f178;
	selp.f32 	%f185, %f178, %f184, %p46;
	add.f32 	%f186, %f185, %f183;
	mul.f32 	%f290, %f175, %f186;
$L__BB1_20:
	mul.f32 	%f188, %f25, %f25;
	mov.f32 	%f189, 0f3F000000;
	sub.f32 	%f190, %f189, %f188;
	mul.f32 	%f191, %f26, %f26;
	sub.f32 	%f192, %f190, %f191;
	mul.f32 	%f193, %f27, %f27;
	sub.f32 	%f194, %f192, %f193;
	mul.f32 	%f195, %f28, %f28;
	sub.f32 	%f44, %f194, %f195;
	setp.lt.f32 	%p47, %f44, 0f00000000;
	mov.f32 	%f291, 0f00000000;
	@%p47 bra 	$L__BB1_22;
	mul.f32 	%f196, %f44, %f44;
	mul.f32 	%f197, %f196, %f196;
	and.b32  	%r100, %r30, 255;
	selp.u32 	%r101, 1, 0, %p28;
	add.s32 	%r102, %r100, %r101;
	and.b32  	%r103, %r31, 255;
	selp.u32 	%r104, 1, 0, %p29;
	add.s32 	%r105, %r103, %r104;
	and.b32  	%r106, %r32, 255;
	selp.u32 	%r107, 1, 0, %p30;
	add.s32 	%r108, %r106, %r107;
	selp.u64 	%rd60, 1, 0, %p31;
	add.s64 	%rd61, %rd17, %rd60;
	ld.global.u8 	%r109, [%rd61];
	add.s32 	%r110, %r108, %r109;
	cvt.u64.u32 	%rd62, %r110;
	add.s64 	%rd63, %rd16, %rd62;
	ld.global.u8 	%r111, [%rd63];
	add.s32 	%r112, %r105, %r111;
	cvt.u64.u32 	%rd64, %r112;
	add.s64 	%rd65, %rd16, %rd64;
	ld.global.u8 	%r113, [%rd65];
	add.s32 	%r114, %r102, %r113;
	cvt.u64.u32 	%rd66, %r114;
	add.s64 	%rd67, %rd16, %rd66;
	ld.global.u8 	%rs18, [%rd67];
	and.b16  	%rs19, %rs18, 31;
	setp.lt.u16 	%p52, %rs19, 24;
	selp.f32 	%f198, %f25, %f26, %p52;
	setp.lt.u16 	%p53, %rs19, 16;
	selp.f32 	%f199, %f26, %f27, %p53;
	setp.lt.u16 	%p54, %rs19, 8;
	selp.f32 	%f200, %f27, %f28, %p54;
	and.b16  	%rs20, %rs18, 1;
	setp.eq.b16 	%p55, %rs20, 1;
	neg.f32 	%f201, %f198;
	selp.f32 	%f202, %f201, %f198, %p55;
	and.b16  	%rs21, %rs18, 2;
	setp.eq.s16 	%p56, %rs21, 0;
	neg.f32 	%f203, %f199;
	selp.f32 	%f204, %f199, %f203, %p56;
	add.f32 	%f205, %f202, %f204;
	and.b16  	%rs22, %rs18, 4;
	setp.eq.s16 	%p57, %rs22, 0;
	neg.f32 	%f206, %f200;
	selp.f32 	%f207, %f200, %f206, %p57;
	add.f32 	%f208, %f207, %f205;
	mul.f32 	%f291, %f197, %f208;
$L__BB1_22:
	mul.f32 	%f210, %f29, %f29;
	mov.f32 	%f211, 0f3F000000;
	sub.f32 	%f212, %f211, %f210;
	mul.f32 	%f213, %f30, %f30;
	sub.f32 	%f214, %f212, %f213;
	mul.f32 	%f215, %f31, %f31;
	sub.f32 	%f216, %f214, %f215;
	mul.f32 	%f217, %f32, %f32;
	sub.f32 	%f47, %f216, %f217;
	setp.lt.f32 	%p58, %f47, 0f00000000;
	mov.f32 	%f292, 0f00000000;
	@%p58 bra 	$L__BB1_24;
	setp.gt.u16 	%p59, %rs5, 1;
	setp.gt.u16 	%p60, %rs4, 1;
	setp.gt.u16 	%p61, %rs3, 1;
	setp.gt.u16 	%p62, %rs2, 1;
	mul.f32 	%f218, %f47, %f47;
	mul.f32 	%f219, %f218, %f218;
	and.b32  	%r115, %r30, 255;
	selp.u32 	%r116, 1, 0, %p62;
	add.s32 	%r117, %r115, %r116;
	and.b32  	%r118, %r31, 255;
	selp.u32 	%r119, 1, 0, %p61;
	add.s32 	%r120, %r118, %r119;
	and.b32  	%r121, %r32, 255;
	selp.u32 	%r122, 1, 0, %p60;
	add.s32 	%r123, %r121, %r122;
	selp.u64 	%rd68, 1, 0, %p59;
	add.s64 	%rd69, %rd17, %rd68;
	ld.global.u8 	%r124, [%rd69];
	add.s32 	%r125, %r123, %r124;
	cvt.u64.u32 	%rd70, %r125;
	add.s64 	%rd71, %rd16, %rd70;
	ld.global.u8 	%r126, [%rd71];
	add.s32 	%r127, %r120, %r126;
	cvt.u64.u32 	%rd72, %r127;
	add.s64 	%rd73, %rd16, %rd72;
	ld.global.u8 	%r128, [%rd73];
	add.s32 	%r129, %r117, %r128;
	cvt.u64.u32 	%rd74, %r129;
	add.s64 	%rd75, %rd16, %rd74;
	ld.global.u8 	%rs23, [%rd75];
	and.b16  	%rs24, %rs23, 31;
	setp.lt.u16 	%p63, %rs24, 24;
	selp.f32 	%f220, %f29, %f30, %p63;
	setp.lt.u16 	%p64, %rs24, 16;
	selp.f32 	%f221, %f30, %f31, %p64;
	setp.lt.u16 	%p65, %rs24, 8;
	selp.f32 	%f222, %f31, %f32, %p65;
	and.b16  	%rs25, %rs23, 1;
	setp.eq.b16 	%p66, %rs25, 1;
	neg.f32 	%f223, %f220;
	selp.f32 	%f224, %f223, %f220, %p66;
	and.b16  	%rs26, %rs23, 2;
	setp.eq.s16 	%p67, %rs26, 0;
	neg.f32 	%f225, %f221;
	selp.f32 	%f226, %f221, %f225, %p67;
	add.f32 	%f227, %f224, %f226;
	and.b16  	%rs27, %rs23, 4;
	setp.eq.s16 	%p68, %rs27, 0;
	neg.f32 	%f228, %f222;
	selp.f32 	%f229, %f222, %f228, %p68;
	add.f32 	%f230, %f229, %f227;
	mul.f32 	%f292, %f219, %f230;
$L__BB1_24:
	mul.f32 	%f232, %f33, %f33;
	mov.f32 	%f233, 0f3F000000;
	sub.f32 	%f234, %f233, %f232;
	mul.f32 	%f235, %f34, %f34;
	sub.f32 	%f236, %f234, %f235;
	mul.f32 	%f237, %f35, %f35;
	sub.f32 	%f238, %f236, %f237;
	mul.f32 	%f239, %f36, %f36;
	sub.f32 	%f50, %f238, %f239;
	setp.lt.f32 	%p69, %f50, 0f00000000;
	mov.f32 	%f293, 0f00000000;
	@%p69 bra 	$L__BB1_26;
	setp.ne.s16 	%p70, %rs5, 0;
	setp.ne.s16 	%p71, %rs4, 0;
	setp.ne.s16 	%p72, %rs3, 0;
	setp.ne.s16 	%p73, %rs2, 0;
	mul.f32 	%f240, %f50, %f50;
	mul.f32 	%f241, %f240, %f240;
	and.b32  	%r130, %r30, 255;
	selp.u32 	%r131, 1, 0, %p73;
	add.s32 	%r132, %r130, %r131;
	and.b32  	%r133, %r31, 255;
	selp.u32 	%r134, 1, 0, %p72;
	add.s32 	%r135, %r133, %r134;
	and.b32  	%r136, %r32, 255;
	selp.u32 	%r137, 1, 0, %p71;
	add.s32 	%r138, %r136, %r137;
	selp.u64 	%rd76, 1, 0, %p70;
	add.s64 	%rd77, %rd17, %rd76;
	ld.global.u8 	%r139, [%rd77];
	add.s32 	%r140, %r138, %r139;
	cvt.u64.u32 	%rd78, %r140;
	add.s64 	%rd79, %rd16, %rd78;
	ld.global.u8 	%r141, [%rd79];
	add.s32 	%r142, %r135, %r141;
	cvt.u64.u32 	%rd80, %r142;
	add.s64 	%rd81, %rd16, %rd80;
	ld.global.u8 	%r143, [%rd81];
	add.s32 	%r144, %r132, %r143;
	cvt.u64.u32 	%rd82, %r144;
	add.s64 	%rd83, %rd16, %rd82;
	ld.global.u8 	%rs28, [%rd83];
	and.b16  	%rs29, %rs28, 31;
	setp.lt.u16 	%p74, %rs29, 24;
	selp.f32 	%f242, %f33, %f34, %p74;
	setp.lt.u16 	%p75, %rs29, 16;
	selp.f32 	%f243, %f34, %f35, %p75;
	setp.lt.u16 	%p76, %rs29, 8;
	selp.f32 	%f244, %f35, %f36, %p76;
	and.b16  	%rs30, %rs28, 1;
	setp.eq.b16 	%p77, %rs30, 1;
	neg.f32 	%f245, %f242;
	selp.f32 	%f246, %f245, %f242, %p77;
	and.b16  	%rs31, %rs28, 2;
	setp.eq.s16 	%p78, %rs31, 0;
	neg.f32 	%f247, %f243;
	selp.f32 	%f248, %f243, %f247, %p78;
	add.f32 	%f249, %f246, %f248;
	and.b16  	%rs32, %rs28, 4;
	setp.eq.s16 	%p79, %rs32, 0;
	neg.f32 	%f250, %f244;
	selp.f32 	%f251, %f244, %f250, %p79;
	add.f32 	%f252, %f251, %f249;
	mul.f32 	%f293, %f241, %f252;
$L__BB1_26:
	mul.f32 	%f254, %f37, %f37;
	mov.f32 	%f255, 0f3F000000;
	sub.f32 	%f256, %f255, %f254;
	mul.f32 	%f257, %f38, %f38;
	sub.f32 	%f258, %f256, %f257;
	mul.f32 	%f259, %f39, %f39;
	sub.f32 	%f260, %f258, %f259;
	mul.f32 	%f261, %f40, %f40;
	sub.f32 	%f53, %f260, %f261;
	setp.lt.f32 	%p80, %f53, 0f00000000;
	mov.f32 	%f294, 0f00000000;
	@%p80 bra 	$L__BB1_28;
	mul.f32 	%f262, %f53, %f53;
	mul.f32 	%f263, %f262, %f262;
	and.b32  	%r145, %r30, 255;
	and.b32  	%r146, %r31, 255;
	and.b32  	%r147, %r32, 255;
	ld.global.u8 	%rd84, [%rd17+1];
	cvt.u64.u32 	%rd85, %r147;
	add.s64 	%rd86, %rd85, %rd84;
	add.s64 	%rd87, %rd16, %rd86;
	ld.global.u8 	%rd88, [%rd87+1];
	cvt.u64.u32 	%rd89, %r146;
	add.s64 	%rd90, %rd89, %rd88;
	add.s64 	%rd91, %rd16, %rd90;
	ld.global.u8 	%rd92, [%rd91+1];
	cvt.u64.u32 	%rd93, %r145;
	add.s64 	%rd94, %rd93, %rd92;
	add.s64 	%rd95, %rd16, %rd94;
	ld.global.u8 	%rs33, [%rd95+1];
	and.b16  	%rs34, %rs33, 31;
	setp.lt.u16 	%p81, %rs34, 24;
	selp.f32 	%f264, %f37, %f38, %p81;
	setp.lt.u16 	%p82, %rs34, 16;
	selp.f32 	%f265, %f38, %f39, %p82;
	setp.lt.u16 	%p83, %rs34, 8;
	selp.f32 	%f266, %f39, %f40, %p83;
	and.b16  	%rs35, %rs33, 1;
	setp.eq.b16 	%p84, %rs35, 1;
	neg.f32 	%f267, %f264;
	selp.f32 	%f268, %f267, %f264, %p84;
	and.b16  	%rs36, %rs33, 2;
	setp.eq.s16 	%p85, %rs36, 0;
	neg.f32 	%f269, %f265;
	selp.f32 	%f270, %f265, %f269, %p85;
	add.f32 	%f271, %f268, %f270;
	and.b16  	%rs37, %rs33, 4;
	setp.eq.s16 	%p86, %rs37, 0;
	neg.f32 	%f272, %f266;
	selp.f32 	%f273, %f266, %f272, %p86;
	add.f32 	%f274, %f273, %f271;
	mul.f32 	%f294, %f263, %f274;
$L__BB1_28:
	ld.param.f32 	%f283, [_Z9fillDDataPhPKhhfff_param_5];
	ld.param.f32 	%f282, [_Z9fillDDataPhPKhhfff_param_4];
	add.f32 	%f275, %f290, %f291;
	add.f32 	%f276, %f275, %f292;
	add.f32 	%f277, %f276, %f293;
	add.f32 	%f278, %f277, %f294;
	mul.f32 	%f279, %f278, 0f42780000;
	fma.rn.f32 	%f295, %f286, %f279, %f295;
	add.f32 	%f296, %f296, %f286;
	mul.f32 	%f287, %f282, %f287;
	mul.f32 	%f286, %f283, %f286;
	add.s16 	%rs39, %rs39, 1;
	and.b16  	%rs38, %rs39, 255;
	setp.lt.u16 	%p87, %rs38, %rs7;
	@%p87 bra 	$L__BB1_18;
$L__BB1_29:
	div.rn.f32 	%f62, %f295, %f296;
	setp.geu.f32 	%p88, %f62, 0f00000000;
	@%p88 bra 	$L__BB1_31;
	neg.f32 	%f280, %f62;
	cvt.f64.f32 	%fd49, %f280;
	mul.f64 	%fd50, %fd49, 0dBFF4CCCCCCCCCCCD;
	add.f64 	%fd51, %fd49, 0d3FD3333333333333;
	div.rn.f64 	%fd52, %fd50, %fd51;
	cvt.rn.f32.f64 	%f297, %fd52;
	bra.uni 	$L__BB1_32;
$L__BB1_31:
	cvt.f64.f32 	%fd45, %f62;
	mul.f64 	%fd46, %fd45, 0d3FF4CCCCCCCCCCCD;
	add.f64 	%fd47, %fd45, 0d3FD3333333333333;
	div.rn.f64 	%fd48, %fd46, %fd47;
	cvt.rn.f32.f64 	%f297, %fd48;
$L__BB1_32:
	ld.param.u64 	%rd99, [_Z9fillDDataPhPKhhfff_param_0];
	cvta.to.global.u64 	%rd96, %rd99;
	fma.rn.f32 	%f281, %f297, 0f40800000, 0f40800000;
	cvt.rzi.u32.f32 	%r148, %f281;
	cvt.u64.u32 	%rd97, %r1;
	add.s64 	%rd98, %rd96, %rd97;
	st.global.u8 	[%rd98], %r148;
	ret;

}


// ===== COMPILED SASS (sm_100) =====

	.target	sm_100

	.elftype	@"ET_EXEC"


//--------------------- .note.nv.tkinfo           --------------------------
	.section	.note.nv.tkinfo,"",@"SHT_NOTE"
	.sectionflags	@"SHF_NOTE_NV_TKINFO"
	.tkinfo
        /*0018*/ 	.word	0x00000002
        /*0030*/ 	.string	""
        /*0030*/ 	.string	"ptxas"
        /*0030*/ 	.string	"Cuda compilation tools, release 13.0, V13.0.88"
        /*0030*/ 	.string	"Build cuda_13.0.r13.0/compiler.36424714_0"
        /*0030*/ 	.string	"-arch sm_100 -m 64 "



//--------------------- .note.nv.cuinfo           --------------------------
	.section	.note.nv.cuinfo,"",@"SHT_NOTE"
	.sectionflags	@"SHF_NOTE_NV_CUINFO"
        /*0018*/ 	.short	0x0002
        /*001a*/ 	.short	0x0064
        /*001c*/ 	.short	0x0082
	.zero		2


//--------------------- .nv.info                  --------------------------
	.section	.nv.info,"",@"SHT_CUDA_INFO"
	.align	4


	//----- nvinfo : EIATTR_REGCOUNT
	.align		4
        /*0000*/ 	.byte	0x04, 0x2f
        /*0002*/ 	.short	(.L_3 - .L_2)
	.align		4
.L_2:
        /*0004*/ 	.word	index@(_Z9fillDPermPhjj)
        /*0008*/ 	.word	0x0000000a


	//----- nvinfo : EIATTR_FRAME_SIZE
	.align		4
.L_3:
        /*000c*/ 	.byte	0x04, 0x11
        /*000e*/ 	.short	(.L_5 - .L_4)
	.align		4
.L_4:
        /*0010*/ 	.word	index@(_Z9fillDPermPhjj)
        /*0014*/ 	.word	0x00000000


	//----- nvinfo : EIATTR_REGCOUNT
	.align		4
.L_5:
        /*0018*/ 	.byte	0x04, 0x2f
        /*001a*/ 	.short	(.L_7 - .L_6)
	.align		4
.L_6:
        /*001c*/ 	.word	index@(_Z9fillDDataPhPKhhfff)
        /*0020*/ 	.word	0x00000038


	//----- nvinfo : EIATTR_FRAME_SIZE
	.align		4
.L_7:
        /*0024*/ 	.byte	0x04, 0x11
        /*0026*/ 	.short	(.L_9 - .L_8)
	.align		4
.L_8:
        /*0028*/ 	.word	index@($__internal_1_$__cuda_sm3x_div_rn_noftz_f32_slowpath)
        /*002c*/ 	.word	0x00000000


	//----- nvinfo : EIATTR_FRAME_SIZE
	.align		4
.L_9:
        /*0030*/ 	.byte	0x04, 0x11
        /*0032*/ 	.short	(.L_11 - .L_10)
	.align		4
.L_10:
        /*0034*/ 	.word	index@($__internal_0_$__cuda_sm20_div_rn_f64_full)
        /*0038*/ 	.word	0x00000000


	//----- nvinfo : EIATTR_FRAME_SIZE
	.align		4
.L_11:
        /*003c*/ 	.byte	0x04, 0x11
        /*003e*/ 	.short	(.L_13 - .L_12)
	.align		4
.L_12:
        /*0040*/ 	.word	index@(_Z9fillDDataPhPKhhfff)
        /*0044*/ 	.word	0x00000000


	//----- nvinfo : EIATTR_MIN_STACK_SIZE
	.align		4
.L_13:
        /*0048*/ 	.byte	0x04, 0x12
        /*004a*/ 	.short	(.L_15 - .L_14)
	.align		4
.L_14:
        /*004c*/ 	.word	index@(_Z9fillDDataPhPKhhfff)
        /*0050*/ 	.word	0x00000000


	//----- nvinfo : EIATTR_MIN_STACK_SIZE
	.align		4
.L_15:
        /*0054*/ 	.byte	0x04, 0x12
        /*0056*/ 	.short	(.L_17 - .L_16)
	.align		4
.L_16:
        /*0058*/ 	.word	index@(_Z9fillDPermPhjj)
        /*005c*/ 	.word	0x00000000
.L_17:


//--------------------- .nv.compat                --------------------------
	.section	.nv.compat,"",@"SHT_CUDA_COMPAT_INFO"
	.align	4
        /*0000*/ 	.byte	0x02, 0x09, 0x00, 0x00, 0x02, 0x02, 0x01, 0x00, 0x02, 0x05, 0x05, 0x00, 0x03, 0x07, 0x01, 0x01
        /*0010*/ 	.byte	0x02, 0x03, 0x00, 0x00, 0x02, 0x06, 0x01, 0x00, 0x04, 0x0b, 0x08, 0x00, 0x01, 0x00, 0x00, 0x00
        /*0020*/ 	.byte	0x00, 0x00, 0x00, 0x00


//--------------------- .nv.info._Z9fillDDataPhPKhhfff --------------------------
	.section	.nv.info._Z9fillDDataPhPKhhfff,"",@"SHT_CUDA_INFO"
	.sectionflags	@""
	.align	4


	//----- nvinfo : EIATTR_CUDA_API_VERSION
	.align		4
        /*0000*/ 	.byte	0x04, 0x37
        /*0002*/ 	.short	(.L_19 - .L_18)
.L_18:
        /*0004*/ 	.word	0x00000082


	//----- nvinfo : EIATTR_KPARAM_INFO
	.align		4
.L_19:
        /*0008*/ 	.byte	0x04, 0x17
        /*000a*/ 	.short	(.L_21 - .L_20)
.L_20:
        /*000c*/ 	.word	0x00000000
        /*0010*/ 	.short	0x0005
        /*0012*/ 	.short	0x001c
        /*0014*/ 	.byte	0x00, 0xf0, 0x11, 0x00


	//----- nvinfo : EIATTR_KPARAM_INFO
	.align		4
.L_21:
        /*0018*/ 	.byte	0x04, 0x17
        /*001a*/ 	.short	(.L_23 - .L_22)
.L_22:
        /*001c*/ 	.word	0x00000000
        /*0020*/ 	.short	0x0004
        /*0022*/ 	.short	0x0018
        /*0024*/ 	.byte	0x00, 0xf0, 0x11, 0x00


	//----- nvinfo : EIATTR_KPARAM_INFO
	.align		4
.L_23:
        /*0028*/ 	.byte	0x04, 0x17
        /*002a*/ 	.short	(.L_25 - .L_24)
.L_24:
        /*002c*/ 	.word	0x00000000
        /*0030*/ 	.short	0x0003
        /*0032*/ 	.short	0x0014
        /*0034*/ 	.byte	0x00, 0xf0, 0x11, 0x00


	//----- nvinfo : EIATTR_KPARAM_INFO
	.align		4
.L_25:
        /*0038*/ 	.byte	0x04, 0x17
        /*003a*/ 	.short	(.L_27 - .L_26)
.L_26:
        /*003c*/ 	.word	0x00000000
        /*0040*/ 	.short	0x0002
        /*0042*/ 	.short	0x0010
        /*0044*/ 	.byte	0x00, 0xf0, 0x05, 0x00


	//----- nvinfo : EIATTR_KPARAM_INFO
	.align		4
.L_27:
        /*0048*/ 	.byte	0x04, 0x17
        /*004a*/ 	.short	(.L_29 - .L_28)
.L_28:
        /*004c*/ 	.word	0x00000000
        /*0050*/ 	.short	0x0001
        /*0052*/ 	.short	0x0008
        /*0054*/ 	.byte	0x00, 0xf5, 0x21, 0x00


	//----- nvinfo : EIATTR_KPARAM_INFO
	.align		4
.L_29:
        /*0058*/ 	.byte	0x04, 0x17
        /*005a*/ 	.short	(.L_31 - .L_30)
.L_30:
        /*005c*/ 	.word	0x00000000
        /*0060*/ 	.short	0x0000
        /*0062*/ 	.short	0x0000
        /*0064*/ 	.byte	0x00, 0xf5, 0x21, 0x00


	//----- nvinfo : EIATTR_SPARSE_MMA_MASK
	.align		4
.L_31:
        /*0068*/ 	.byte	0x03, 0x50
        /*006a*/ 	.short	0x0000


	//----- nvinfo : EIATTR_MAXREG_COUNT
	.align		4
        /*006c*/ 	.byte	0x03, 0x1b
        /*006e*/ 	.short	0x00ff


	//----- nvinfo : EIATTR_MERCURY_ISA_VERSION
	.align		4
        /*0070*/ 	.byte	0x03, 0x5f
        /*0072*/ 	.short	0x0101


	//----- nvinfo : EIATTR_VRC_CTA_INIT_COUNT
	.align		4
        /*0074*/ 	.byte	0x02, 0x4a
	.zero		1
	.zero		1


	//----- nvinfo : EIATTR_EXIT_INSTR_OFFSETS
	.align		4
        /*0078*/ 	.byte	0x04, 0x1c
        /*007a*/ 	.short	(.L_33 - .L_32)


	//   ....[0]....
.L_32:
        /*007c*/ 	.word	0x000030e0


	//----- nvinfo : EIATTR_CRS_STACK_SIZE
	.align		4
.L_33:
        /*0080*/ 	.byte	0x04, 0x1e
        /*0082*/ 	.short	(.L_35 - .L_34)
.L_34:
        /*0084*/ 	.word	0x00000000


	//----- nvinfo : EIATTR_CBANK_PARAM_SIZE
	.align		4
.L_35:
        /*0088*/ 	.byte	0x03, 0x19
        /*008a*/ 	.short	0x0020


	//----- nvinfo : EIATTR_PARAM_CBANK
	.align		4
        /*008c*/ 	.byte	0x04, 0x0a
        /*008e*/ 	.short	(.L_37 - .L_36)
	.align		4
.L_36:
        /*0090*/ 	.word	index@(.nv.constant0._Z9fillDDataPhPKhhfff)
        /*0094*/ 	.short	0x0380
        /*0096*/ 	.short	0x0020


	//----- nvinfo : EIATTR_SW_WAR
	.align		4
.L_37:
        /*0098*/ 	.byte	0x04, 0x36
        /*009a*/ 	.short	(.L_39 - .L_38)
.L_38:
        /*009c*/ 	.word	0x00000008
.L_39:


//--------------------- .nv.info._Z9fillDPermPhjj --------------------------
	.section	.nv.info._Z9fillDPermPhjj,"",@"SHT_CUDA_INFO"
	.sectionflags	@""
	.align	4


	//----- nvinfo : EIATTR_CUDA_API_VERSION
	.align		4
        /*0000*/ 	.byte	0x04, 0x37
        /*0002*/ 	.short	(.L_41 - .L_40)
.L_40:
        /*0004*/ 	.word	0x00000082


	//----- nvinfo : EIATTR_KPARAM_INFO
	.align		4
.L_41:
        /*0008*/ 	.byte	0x04, 0x17
        /*000a*/ 	.short	(.L_43 - .L_42)
.L_42:
        /*000c*/ 	.word	0x00000000
        /*0010*/ 	.short	0x0002
        /*0012*/ 	.short	0x000c
        /*0014*/ 	.byte	0x00, 0xf0, 0x11, 0x00


	//----- nvinfo : EIATTR_KPARAM_INFO
	.align		4
.L_43:
        /*0018*/ 	.byte	0x04, 0x17
        /*001a*/ 	.short	(.L_45 - .L_44)
.L_44:
        /*001c*/ 	.word	0x00000000
        /*0020*/ 	.short	0x0001
        /*0022*/ 	.short	0x0008
        /*0024*/ 	.byte	0x00, 0xf0, 0x11, 0x00


	//----- nvinfo : EIATTR_KPARAM_INFO
	.align		4
.L_45:
        /*0028*/ 	.byte	0x04, 0x17
        /*002a*/ 	.short	(.L_47 - .L_46)
.L_46:
        /*002c*/ 	.word	0x00000000
        /*0030*/ 	.short	0x0000
        /*0032*/ 	.short	0x0000
        /*0034*/ 	.byte	0x00, 0xf5, 0x21, 0x00


	//----- nvinfo : EIATTR_SPARSE_MMA_MASK
	.align		4
.L_47:
        /*0038*/ 	.byte	0x03, 0x50
        /*003a*/ 	.short	0x0000


	//----- nvinfo : EIATTR_MAXREG_COUNT
	.align		4
        /*003c*/ 	.byte	0x03, 0x1b
        /*003e*/ 	.short	0x00ff


	//----- nvinfo : EIATTR_MERCURY_ISA_VERSION
	.align		4
        /*0040*/ 	.byte	0x03, 0x5f
        /*0042*/ 	.short	0x0101


	//----- nvinfo : EIATTR_VRC_CTA_INIT_COUNT
	.align		4
        /*0044*/ 	.byte	0x02, 0x4a
	.zero		1
	.zero		1


	//----- nvinfo : EIATTR_EXIT_INSTR_OFFSETS
	.align		4
        /*0048*/ 	.byte	0x04, 0x1c
        /*004a*/ 	.short	(.L_49 - .L_48)


	//   ....[0]....
.L_48:
        /*004c*/ 	.word	0x00000100


	//----- nvinfo : EIATTR_CBANK_PARAM_SIZE
	.align		4
.L_49:
        /*0050*/ 	.byte	0x03, 0x19
        /*0052*/ 	.short	0x0010


	//----- nvinfo : EIATTR_PARAM_CBANK
	.align		4
        /*0054*/ 	.byte	0x04, 0x0a
        /*0056*/ 	.short	(.L_51 - .L_50)
	.align		4
.L_50:
        /*0058*/ 	.word	index@(.nv.constant0._Z9fillDPermPhjj)
        /*005c*/ 	.short	0x0380
        /*005e*/ 	.short	0x0010


	//----- nvinfo : EIATTR_SW_WAR
	.align		4
.L_51:
        /*0060*/ 	.byte	0x04, 0x36
        /*0062*/ 	.short	(.L_53 - .L_52)
.L_52:
        /*0064*/ 	.word	0x00000008
.L_53:


//--------------------- .nv.callgraph             --------------------------
	.section	.nv.callgraph,"",@"SHT_CUDA_CALLGRAPH"
	.align	4
	.sectionentsize	8
	.align		4
        /*0000*/ 	.word	0x00000000
	.align		4
        /*0004*/ 	.word	0xffffffff
	.align		4
        /*0008*/ 	.word	0x00000000
	.align		4
        /*000c*/ 	.word	0xfffffffe
	.align		4
        /*0010*/ 	.word	0x00000000
	.align		4
        /*0014*/ 	.word	0xfffffffd
	.align		4
        /*0018*/ 	.word	0x00000000
	.align		4
        /*001c*/ 	.word	0xfffffffc


//--------------------- .nv.constant4             --------------------------
	.section	.nv.constant4,"a",@progbits
	.align	8
	.align		8
.nv.constant4:
        /*0000*/ 	.dword	_ZZ7noise4dPKhffffE7simplex
	.align		8
        /*0008*/ 	.dword	__cudart_i2opi_f


//--------------------- .text._Z9fillDDataPhPKhhfff --------------------------
	.section	.text._Z9fillDDataPhPKhhfff,"ax",@progbits
	.align	128
        .global         _Z9fillDDataPhPKhhfff
        .type           _Z9fillDDataPhPKhhfff,@function
        .size           _Z9fillDDataPhPKhhfff,(.L_x_50 - _Z9fillDDataPhPKhhfff)
        .other          _Z9fillDDataPhPKhhfff,@"STO_CUDA_ENTRY STV_DEFAULT"
_Z9fillDDataPhPKhhfff:
.text._Z9fillDDataPhPKhhfff:
[----:B------:R-:W-:Y:S01]  /*0000*/  LDC R1, c[0x0][0x37c] ;  /* 0x0000df00ff017b82 */ /* 0x000fe20000000800 */
[----:B------:R-:W0:Y:S07]  /*0010*/  S2R R3, SR_TID.X ;  /* 0x0000000000037919 */ /* 0x000e2e0000002100 */
[----:B------:R-:W0:Y:S01]  /*0020*/  S2UR UR4, SR_CTAID.X ;  /* 0x00000000000479c3 */ /* 0x000e220000002500 */
[----:B------:R-:W-:Y:S01]  /*0030*/  UMOV UR10, 0x54442c5a ;  /* 0x54442c5a000a7882 */ /* 0x000fe20000000000 */
[----:B------:R-:W-:Y:S01]  /*0040*/  UMOV UR11, 0x3f1921fb ;  /* 0x3f1921fb000b7882 */ /* 0x000fe20000000000 */
[----:B------:R-:W1:Y:S01]  /*0050*/  LDCU.64 UR6, c[0x0][0x358] ;  /* 0x00006b00ff0677ac */ /* 0x000e620008000a00 */
[----:B------:R-:W-:Y:S04]  /*0060*/  BSSY.RECONVERGENT B0, `(.L_x_0) ;  /* 0x000006a000007945 */ /* 0x000fe80003800200 */
[----:B------:R-:W0:Y:S02]  /*0070*/  LDC R0, c[0x0][0x360] ;  /* 0x0000d800ff007b82 */ /* 0x000e240000000800 */
[----:B0-----:R-:W-:Y:S01]  /*0080*/  IMAD R0, R0, UR4, R3 ;  /* 0x0000000400007c24 */ /* 0x001fe2000f8e0203 */
[----:B------:R-:W0:Y:S04]  /*0090*/  LDCU UR4, c[0x0][0x394] ;  /* 0x00007280ff0477ac */ /* 0x000e280008000800 */
[----:B------:R-:W-:-:S06]  /*00a0*/  LOP3.LUT R2, R0, 0xffff, RZ, 0xc0, !PT ;  /* 0x0000ffff00027812 */ /* 0x000fcc00078ec0ff */
[----:B------:R-:W2:Y:S02]  /*00b0*/  I2F.F64.U32 R2, R2 ;  /* 0x0000000200027312 */ /* 0x000ea40000201800 */
[----:B--2---:R-:W-:Y:S01]  /*00c0*/  DMUL R8, R2, UR10 ;  /* 0x0000000a02087c28 */ /* 0x004fe20008000000 */
[----:B0-----:R-:W-:-:S09]  /*00d0*/  IMAD.U32 R2, RZ, RZ, UR4 ;  /* 0x00000004ff027e24 */ /* 0x001fd2000f8e00ff */
[----:B------:R-:W0:Y:S02]  /*00e0*/  F2F.F32.F64 R8, R8 ;  /* 0x0000000800087310 */ /* 0x000e240000301000 */
[C---:B0-----:R-:W-:Y:S01]  /*00f0*/  FMUL R7, R8.reuse, 0.63661974668502807617 ;  /* 0x3f22f98308077820 */ /* 0x041fe20000400000 */
[----:B------:R-:W-:-:S05]  /*0100*/  FSETP.GE.AND P0, PT, |R8|, 105615, PT ;  /* 0x47ce47800800780b */ /* 0x000fca0003f06200 */
[----:B------:R-:W0:Y:S02]  /*0110*/  F2I.NTZ R7, R7 ;  /* 0x0000000700077305 */ /* 0x000e240000203100 */
[----:B0-----:R-:W-:-:S05]  /*0120*/  I2FP.F32.S32 R5, R7 ;  /* 0x0000000700057245 */ /* 0x001fca0000201400 */
[----:B------:R-:W-:-:S04]  /*0130*/  FFMA R4, R5, -1.5707962512969970703, R8 ;  /* 0xbfc90fda05047823 */ /* 0x000fc80000000008 */
[----:B------:R-:W-:-:S04]  /*0140*/  FFMA R4, R5, -7.5497894158615963534e-08, R4 ;  /* 0xb3a2216805047823 */ /* 0x000fc80000000004 */
[----:B------:R-:W-:Y:S01]  /*0150*/  FFMA R5, R5, -5.3903029534742383927e-15, R4 ;  /* 0xa7c234c505057823 */ /* 0x000fe20000000004 */
[----:B-1----:R-:W-:Y:S06]  /*0160*/  @!P0 BRA `(.L_x_1) ;  /* 0x0000000400648947 */ /* 0x002fec0003800000 */
[----:B------:R-:W-:-:S13]  /*0170*/  FSETP.NEU.AND P0, PT, |R8|, +INF , PT ;  /* 0x7f8000000800780b */ /* 0x000fda0003f0d200 */
[----:B------:R-:W-:Y:S01]  /*0180*/  @!P0 FMUL R5, RZ, R8 ;  /* 0x00000008ff058220 */ /* 0x000fe20000400000 */
[----:B------:R-:W-:Y:S01]  /*0190*/  @!P0 IMAD.MOV.U32 R7, RZ, RZ, RZ ;  /* 0x000000ffff078224 */ /* 0x000fe200078e00ff */
[----:B------:R-:W-:Y:S06]  /*01a0*/  @!P0 BRA `(.L_x_1) ;  /* 0x0000000400548947 */ /* 0x000fec0003800000 */
[----:B------:R-:W-:Y:S01]  /*01b0*/  IMAD.SHL.U32 R3, R8, 0x100, RZ ;  /* 0x0000010008037824 */ /* 0x000fe200078e00ff */
[----:B------:R-:W-:Y:S01]  /*01c0*/  CS2R R10, SRZ ;  /* 0x00000000000a7805 */ /* 0x000fe2000001ff00 */
[----:B------:R-:W0:Y:S03]  /*01d0*/  LDCU.64 UR8, c[0x4][0x8] ;  /* 0x01000100ff0877ac */ /* 0x000e260008000a00 */
[----:B------:R-:W-:Y:S01]  /*01e0*/  LOP3.LUT R9, R3, 0x80000000, RZ, 0xfc, !PT ;  /* 0x8000000003097812 */ /* 0x000fe200078efcff */
[----:B------:R-:W-:Y:S01]  /*01f0*/  UMOV UR5, URZ ;  /* 0x000000ff00057c82 */ /* 0x000fe20008000000 */
[----:B------:R-:W-:-:S05]  /*0200*/  UMOV UR4, URZ ;  /* 0x000000ff00047c82 */ /* 0x000fca0008000000 */
.L_x_2:
[----:B0-----:R-:W-:Y:S02]  /*0210*/  IMAD.U32 R6, RZ, RZ, UR8 ;  /* 0x00000008ff067e24 */ /* 0x001fe4000f8e00ff */
[----:B------:R-:W-:-:S05]  /*0220*/  IMAD.U32 R7, RZ, RZ, UR9 ;  /* 0x00000009ff077e24 */ /* 0x000fca000f8e00ff */
[----:B------:R-:W2:Y:S01]  /*0230*/  LDG.E.CONSTANT R4, desc[UR6][R6.64] ;  /* 0x0000000606047981 */ /* 0x000ea2000c1e9900 */
[----:B------:R-:W-:Y:S01]  /*0240*/  UIADD3 UR4, UPT, UPT, UR4, 0x1, URZ ;  /* 0x0000000104047890 */ /* 0x000fe2000fffe0ff */
[C---:B------:R-:W-:Y:S01]  /*0250*/  ISETP.EQ.AND P0, PT, R10.reuse, RZ, PT ;  /* 0x000000ff0a00720c */ /* 0x040fe20003f02270 */
[----:B------:R-:W-:Y:S01]  /*0260*/  UIADD3 UR8, UP1, UPT, UR8, 0x4, URZ ;  /* 0x0000000408087890 */ /* 0x000fe2000ff3e0ff */
[C---:B------:R-:W-:Y:S01]  /*0270*/  ISETP.EQ.AND P1, PT, R10.reuse, 0x4, PT ;  /* 0x000000040a00780c */ /* 0x040fe20003f22270 */
[----:B------:R-:W-:Y:S01]  /*0280*/  UISETP.NE.AND UP0, UPT, UR4, 0x6, UPT ;  /* 0x000000060400788c */ /* 0x000fe2000bf05270 */
[C---:B------:R-:W-:Y:S01]  /*0290*/  ISETP.EQ.AND P2, PT, R10.reuse, 0x8, PT ;  /* 0x000000080a00780c */ /* 0x040fe20003f42270 */
[----:B------:R-:W-:Y:S01]  /*02a0*/  UIADD3.X UR9, UPT, UPT, URZ, UR9, URZ, UP1, !UPT ;  /* 0x00000009ff097290 */ /* 0x000fe20008ffe4ff */
[C---:B------:R-:W-:Y:S02]  /*02b0*/  ISETP.EQ.AND P3, PT, R10.reuse, 0xc, PT ;  /* 0x0000000c0a00780c */ /* 0x040fe40003f62270 */
[----:B------:R-:W-:-:S02]  /*02c0*/  ISETP.EQ.AND P4, PT, R10, 0x10, PT ;  /* 0x000000100a00780c */ /* 0x000fc40003f82270 */
[C---:B------:R-:W-:Y:S01]  /*02d0*/  ISETP.EQ.AND P5, PT, R10.reuse, 0x14, PT ;  /* 0x000000140a00780c */ /* 0x040fe20003fa2270 */
[----:B------:R-:W-:Y:S02]  /*02e0*/  VIADD R10, R10, 0x4 ;  /* 0x000000040a0a7836 */ /* 0x000fe40000000000 */
[----:B--2---:R-:W-:-:S03]  /*02f0*/  IMAD.WIDE.U32 R4, R4, R9, RZ ;  /* 0x0000000904047225 */ /* 0x004fc600078e00ff */
[----:B------:R-:W-:-:S04]  /*0300*/  IADD3 R4, P6, PT, R4, R11, RZ ;  /* 0x0000000b04047210 */ /* 0x000fc80007fde0ff */
[----:B------:R-:W-:Y:S01]  /*0310*/  IADD3.X R11, PT, PT, R5, UR5, RZ, P6, !PT ;  /* 0x00000005050b7c10 */ /* 0x000fe2000b7fe4ff */
[--C-:B------:R-:W-:Y:S02]  /*0320*/  @P0 IMAD.MOV.U32 R3, RZ, RZ, R4.reuse ;  /* 0x000000ffff030224 */ /* 0x100fe400078e0004 */
[--C-:B------:R-:W-:Y:S02]  /*0330*/  @P1 IMAD.MOV.U32 R17, RZ, RZ, R4.reuse ;  /* 0x000000ffff111224 */ /* 0x100fe400078e0004 */
[--C-:B------:R-:W-:Y:S02]  /*0340*/  @P2 IMAD.MOV.U32 R16, RZ, RZ, R4.reuse ;  /* 0x000000ffff102224 */ /* 0x100fe400078e0004 */
[--C-:B------:R-:W-:Y:S02]  /*0350*/  @P3 IMAD.MOV.U32 R15, RZ, RZ, R4.reuse ;  /* 0x000000ffff0f3224 */ /* 0x100fe400078e0004 */
[--C-:B------:R-:W-:Y:S02]  /*0360*/  @P4 IMAD.MOV.U32 R14, RZ, RZ, R4.reuse ;  /* 0x000000ffff0e4224 */ /* 0x100fe400078e0004 */
[----:B------:R-:W-:Y:S01]  /*0370*/  @P5 IMAD.MOV.U32 R13, RZ, RZ, R4 ;  /* 0x000000ffff0d5224 */ /* 0x000fe200078e0004 */
[----:B------:R-:W-:Y:S06]  /*0380*/  BRA.U UP0, `(.L_x_2) ;  /* 0xfffffffd00a07547 */ /* 0x000fec000b83ffff */
[----:B------:R-:W-:Y:S01]  /*0390*/  SHF.R.U32.HI R8, RZ, 0x17, R8 ;  /* 0x00000017ff087819 */ /* 0x000fe20000011608 */
[----:B------:R-:W-:Y:S04]  /*03a0*/  BSSY.RECONVERGENT B1, `(.L_x_3) ;  /* 0x0000027000017945 */ /* 0x000fe80003800200 */
[C---:B------:R-:W-:Y:S01]  /*03b0*/  VIADD R4, R8.reuse, 0xffffff80 ;  /* 0xffffff8008047836 */ /* 0x040fe20000000000 */
[----:B------:R-:W-:-:S04]  /*03c0*/  LOP3.LUT P6, R8, R8, 0x1f, RZ, 0xc0, !PT ;  /* 0x0000001f08087812 */ /* 0x000fc800078cc0ff */
[----:B------:R-:W-:-:S05]  /*03d0*/  SHF.R.U32.HI R4, RZ, 0x5, R4 ;  /* 0x00000005ff047819 */ /* 0x000fca0000011604 */
[----:B------:R-:W-:-:S05]  /*03e0*/  IMAD.U32 R6, R4, -0x4, RZ ;  /* 0xfffffffc04067824 */ /* 0x000fca00078e00ff */
[C---:B------:R-:W-:Y:S02]  /*03f0*/  ISETP.EQ.AND P3, PT, R6.reuse, -0x18, PT ;  /* 0xffffffe80600780c */ /* 0x040fe40003f62270 */
[C---:B------:R-:W-:Y:S02]  /*0400*/  ISETP.EQ.AND P4, PT, R6.reuse, -0x14, PT ;  /* 0xffffffec0600780c */ /* 0x040fe40003f82270 */
[C---:B------:R-:W-:Y:S02]  /*0410*/  ISETP.EQ.AND P2, PT, R6.reuse, -0x10, PT ;  /* 0xfffffff00600780c */ /* 0x040fe40003f42270 */
[C---:B------:R-:W-:Y:S02]  /*0420*/  ISETP.EQ.AND P1, PT, R6.reuse, -0xc, PT ;  /* 0xfffffff40600780c */ /* 0x040fe40003f22270 */
[C---:B------:R-:W-:Y:S02]  /*0430*/  ISETP.EQ.AND P0, PT, R6.reuse, -0x8, PT ;  /* 0xfffffff80600780c */ /* 0x040fe40003f02270 */
[----:B------:R-:W-:-:S03]  /*0440*/  ISETP.EQ.AND P5, PT, R6, RZ, PT ;  /* 0x000000ff0600720c */ /* 0x000fc60003fa2270 */
[--C-:B------:R-:W-:Y:S01]  /*0450*/  @P3 IMAD.MOV.U32 R4, RZ, RZ, R3.reuse ;  /* 0x000000ffff043224 */ /* 0x100fe200078e0003 */
[C---:B------:R-:W-:Y:S01]  /*0460*/  ISETP.EQ.AND P3, PT, R6.reuse, -0x4, PT ;  /* 0xfffffffc0600780c */ /* 0x040fe20003f62270 */
[----:B------:R-:W-:Y:S02]  /*0470*/  @P4 IMAD.MOV.U32 R5, RZ, RZ, R3 ;  /* 0x000000ffff054224 */ /* 0x000fe400078e0003 */
[----:B------:R-:W-:Y:S01]  /*0480*/  @P4 IMAD.MOV.U32 R4, RZ, RZ, R17 ;  /* 0x000000ffff044224 */ /* 0x000fe200078e0011 */
[----:B------:R-:W-:Y:S01]  /*0490*/  ISETP.EQ.AND P4, PT, R6, 0x4, PT ;  /* 0x000000040600780c */ /* 0x000fe20003f82270 */
[----:B------:R-:W-:Y:S02]  /*04a0*/  @P2 IMAD.MOV.U32 R4, RZ, RZ, R16 ;  /* 0x000000ffff042224 */ /* 0x000fe400078e0010 */
[----:B------:R-:W-:Y:S02]  /*04b0*/  @P1 IMAD.MOV.U32 R4, RZ, RZ, R15 ;  /* 0x000000ffff041224 */ /* 0x000fe400078e000f */
[----:B------:R-:W-:-:S02]  /*04c0*/  @P0 IMAD.MOV.U32 R4, RZ, RZ, R14 ;  /* 0x000000ffff040224 */ /* 0x000fc400078e000e */
[----:B------:R-:W-:Y:S02]  /*04d0*/  @P2 IMAD.MOV.U32 R5, RZ, RZ, R17 ;  /* 0x000000ffff052224 */ /* 0x000fe400078e0011 */
[----:B------:R-:W-:Y:S02]  /*04e0*/  @P3 IMAD.MOV.U32 R4, RZ, RZ, R13 ;  /* 0x000000ffff043224 */ /* 0x000fe400078e000d */
[----:B------:R-:W-:Y:S02]  /*04f0*/  @P1 IMAD.MOV.U32 R5, RZ, RZ, R16 ;  /* 0x000000ffff051224 */ /* 0x000fe400078e0010 */
[----:B------:R-:W-:Y:S02]  /*0500*/  @P5 IMAD.MOV.U32 R4, RZ, RZ, R11 ;  /* 0x000000ffff045224 */ /* 0x000fe400078e000b */
[----:B------:R-:W-:Y:S02]  /*0510*/  @P0 IMAD.MOV.U32 R5, RZ, RZ, R15 ;  /* 0x000000ffff050224 */ /* 0x000fe400078e000f */
[----:B------:R-:W-:-:S02]  /*0520*/  @P3 IMAD.MOV.U32 R5, RZ, RZ, R14 ;  /* 0x000000ffff053224 */ /* 0x000fc400078e000e */
[----:B------:R-:W-:Y:S02]  /*0530*/  @P5 IMAD.MOV.U32 R5, RZ, RZ, R13 ;  /* 0x000000ffff055224 */ /* 0x000fe400078e000d */
[----:B------:R-:W-:Y:S02]  /*0540*/  @P4 IMAD.MOV.U32 R5, RZ, RZ, R11 ;  /* 0x000000ffff054224 */ /* 0x000fe400078e000b */
[----:B------:R-:W-:Y:S01]  /*0550*/  IMAD.MOV.U32 R7, RZ, RZ, R4 ;  /* 0x000000ffff077224 */ /* 0x000fe200078e0004 */
[----:B------:R-:W-:Y:S06]  /*0560*/  @!P6 BRA `(.L_x_4) ;  /* 0x000000000028e947 */ /* 0x000fec0003800000 */
[----:B------:R-:W-:Y:S01]  /*0570*/  @P2 IMAD.MOV.U32 R4, RZ, RZ, R3 ;  /* 0x000000ffff042224 */ /* 0x000fe200078e0003 */
[----:B------:R-:W-:Y:S01]  /*0580*/  SHF.L.W.U32.HI R7, R5, R8, R7 ;  /* 0x0000000805077219 */ /* 0x000fe20000010e07 */
[----:B------:R-:W-:Y:S02]  /*0590*/  @P1 IMAD.MOV.U32 R4, RZ, RZ, R17 ;  /* 0x000000ffff041224 */ /* 0x000fe400078e0011 */
[----:B------:R-:W-:Y:S01]  /*05a0*/  @P0 IMAD.MOV.U32 R4, RZ, RZ, R16 ;  /* 0x000000ffff040224 */ /* 0x000fe200078e0010 */
[----:B------:R-:W-:Y:S01]  /*05b0*/  ISETP.EQ.AND P0, PT, R6, 0x8, PT ;  /* 0x000000080600780c */ /* 0x000fe20003f02270 */
[----:B------:R-:W-:Y:S02]  /*05c0*/  @P3 IMAD.MOV.U32 R4, RZ, RZ, R15 ;  /* 0x000000ffff043224 */ /* 0x000fe400078e000f */
[----:B------:R-:W-:Y:S02]  /*05d0*/  @P5 IMAD.MOV.U32 R4, RZ, RZ, R14 ;  /* 0x000000ffff045224 */ /* 0x000fe400078e000e */
[----:B------:R-:W-:-:S08]  /*05e0*/  @P4 IMAD.MOV.U32 R4, RZ, RZ, R13 ;  /* 0x000000ffff044224 */ /* 0x000fd000078e000d */
[----:B------:R-:W-:-:S05]  /*05f0*/  @P0 IMAD.MOV.U32 R4, RZ, RZ, R11 ;  /* 0x000000ffff040224 */ /* 0x000fca00078e000b */
[----:B------:R-:W-:-:S07]  /*0600*/  SHF.L.W.U32.HI R5, R4, R8, R5 ;  /* 0x0000000804057219 */ /* 0x000fce0000010e05 */
.L_x_4:
[----:B------:R-:W-:Y:S05]  /*0610*/  BSYNC.RECONVERGENT B1 ;  /* 0x0000000000017941 */ /* 0x000fea0003800200 */
.L_x_3:
[C---:B------:R-:W-:Y:S01]  /*0620*/  SHF.L.W.U32.HI R6, R5.reuse, 0x2, R7 ;  /* 0x0000000205067819 */ /* 0x040fe20000010e07 */
[----:B------:R-:W-:Y:S01]  /*0630*/  IMAD.SHL.U32 R5, R5, 0x4, RZ ;  /* 0x0000000405057824 */ /* 0x000fe200078e00ff */
[----:B------:R-:W-:Y:S01]  /*0640*/  UMOV UR4, 0x54442d19 ;  /* 0x54442d1900047882 */ /* 0x000fe20000000000 */
[----:B------:R-:W-:Y:S01]  /*0650*/  UMOV UR5, 0x3bf921fb ;  /* 0x3bf921fb00057882 */ /* 0x000fe20000000000 */
[----:B------:R-:W-:Y:S02]  /*0660*/  SHF.R.S32.HI R4, RZ, 0x1f, R6 ;  /* 0x0000001fff047819 */ /* 0x000fe40000011406 */
[----:B------:R-:W-:Y:S02]  /*0670*/  ISETP.GE.AND P0, PT, R6, RZ, PT ;  /* 0x000000ff0600720c */ /* 0x000fe40003f06270 */
[C---:B------:R-:W-:Y:S02]  /*0680*/  LOP3.LUT R10, R4.reuse, R5, RZ, 0x3c, !PT ;  /* 0x00000005040a7212 */ /* 0x040fe400078e3cff */
[----:B------:R-:W-:-:S02]  /*0690*/  LOP3.LUT R11, R4, R6, RZ, 0x3c, !PT ;  /* 0x00000006040b7212 */ /* 0x000fc400078e3cff */
[----:B------:R-:W-:Y:S02]  /*06a0*/  SHF.R.U32.HI R7, RZ, 0x1e, R7 ;  /* 0x0000001eff077819 */ /* 0x000fe40000011607 */
[----:B------:R-:W0:Y:S02]  /*06b0*/  I2F.F64.S64 R4, R10 ;  /* 0x0000000a00047312 */ /* 0x000e240000301c00 */
[----:B------:R-:W-:Y:S01]  /*06c0*/  LEA.HI R7, R6, R7, RZ, 0x1 ;  /* 0x0000000706077211 */ /* 0x000fe200078f08ff */
[----:B0-----:R-:W-:-:S10]  /*06d0*/  DMUL R8, R4, UR4 ;  /* 0x0000000404087c28 */ /* 0x001fd40008000000 */
[----:B------:R-:W0:Y:S02]  /*06e0*/  F2F.F32.F64 R8, R8 ;  /* 0x0000000800087310 */ /* 0x000e240000301000 */
[----:B0-----:R-:W-:-:S07]  /*06f0*/  FSEL R5, -R8, R8, !P0 ;  /* 0x0000000808057208 */ /* 0x001fce0004000100 */
.L_x_1:
[----:B------:R-:W-:Y:S05]  /*0700*/  BSYNC.RECONVERGENT B0 ;  /* 0x0000000000007941 */ /* 0x000fea0003800200 */
.L_x_0:
[----:B------:R-:W0:Y:S01]  /*0710*/  I2F.F64.U16 R8, R0.H1 ;  /* 0x1000000000087312 */ /* 0x000e220000101800 */
[----:B------:R-:W-:Y:S01]  /*0720*/  BSSY.RECONVERGENT B0, `(.L_x_5) ;  /* 0x0000064000007945 */ /* 0x000fe20003800200 */
[----:B0-----:R-:W-:Y:S01]  /*0730*/  DMUL R8, R8, UR10 ;  /* 0x0000000a08087c28 */ /* 0x001fe20008000000 */
[----:B------:R-:W0:Y:S05]  /*0740*/  LDCU.U8 UR10, c[0x0][0x390] ;  /* 0x00007200ff0a77ac */ /* 0x000e2a0008000000 */
[----:B------:R-:W1:Y:S02]  /*0750*/  F2F.F32.F64 R4, R8 ;  /* 0x0000000800047310 */ /* 0x000e640000301000 */
[C---:B-1----:R-:W-:Y:S01]  /*0760*/  FMUL R10, R4.reuse, 0.63661974668502807617 ;  /* 0x3f22f983040a7820 */ /* 0x042fe20000400000 */
[----:B------:R-:W-:-:S05]  /*0770*/  FSETP.GE.AND P0, PT, |R4|, 105615, PT ;  /* 0x47ce47800400780b */ /* 0x000fca0003f06200 */
[----:B------:R-:W1:Y:S02]  /*0780*/  F2I.NTZ R12, R10 ;  /* 0x0000000a000c7305 */ /* 0x000e640000203100 */
[----:B-1----:R-:W-:-:S05]  /*0790*/  I2FP.F32.S32 R11, R12 ;  /* 0x0000000c000b7245 */ /* 0x002fca0000201400 */
[----:B------:R-:W-:-:S04]  /*07a0*/  FFMA R6, R11, -1.5707962512969970703, R4 ;  /* 0xbfc90fda0b067823 */ /* 0x000fc80000000004 */
[----:B------:R-:W-:-:S04]  /*07b0*/  FFMA R6, R11, -7.5497894158615963534e-08, R6 ;  /* 0xb3a221680b067823 */ /* 0x000fc80000000006 */
[----:B------:R-:W-:Y:S01]  /*07c0*/  FFMA R6, R11, -5.3903029534742383927e-15, R6 ;  /* 0xa7c234c50b067823 */ /* 0x000fe20000000006 */
[----:B0-----:R-:W-:Y:S06]  /*07d0*/  @!P0 BRA `(.L_x_6) ;  /* 0x0000000400608947 */ /* 0x001fec0003800000 */
[----:B------:R-:W-:-:S13]  /*07e0*/  FSETP.NEU.AND P0, PT, |R4|, +INF , PT ;  /* 0x7f8000000400780b */ /* 0x000fda0003f0d200 */
[----:B------:R-:W-:Y:S01]  /*07f0*/  @!P0 FMUL R6, RZ, R4 ;  /* 0x00000004ff068220 */ /* 0x000fe20000400000 */
[----:B------:R-:W-:Y:S01]  /*0800*/  @!P0 IMAD.MOV.U32 R12, RZ, RZ, RZ ;  /* 0x000000ffff0c8224 */ /* 0x000fe200078e00ff */
[----:B------:R-:W-:Y:S06]  /*0810*/  @!P0 BRA `(.L_x_6) ;  /* 0x0000000400508947 */ /* 0x000fec0003800000 */
[----:B------:R-:W-:Y:S01]  /*0820*/  IMAD.SHL.U32 R6, R4, 0x100, RZ ;  /* 0x0000010004067824 */ /* 0x000fe200078e00ff */
[----:B------:R-:W0:Y:S01]  /*0830*/  LDCU.64 UR8, c[0x4][0x8] ;  /* 0x01000100ff0877ac */ /* 0x000e220008000a00 */
[----:B------:R-:W-:Y:S02]  /*0840*/  IMAD.MOV.U32 R19, RZ, RZ, RZ ;  /* 0x000000ffff137224 */ /* 0x000fe400078e00ff */
[----:B------:R-:W-:Y:S01]  /*0850*/  IMAD.MOV.U32 R12, RZ, RZ, RZ ;  /* 0x000000ffff0c7224 */ /* 0x000fe200078e00ff */
[----:B------:R-:W-:Y:S01]  /*0860*/  LOP3.LUT R6, R6, 0x80000000, RZ, 0xfc, !PT ;  /* 0x8000000006067812 */ /* 0x000fe200078efcff */
[----:B------:R-:W-:Y:S01]  /*0870*/  UMOV UR5, URZ ;  /* 0x000000ff00057c82 */ /* 0x000fe20008000000 */
[----:B------:R-:W-:-:S05]  /*0880*/  UMOV UR4, URZ ;  /* 0x000000ff00047c82 */ /* 0x000fca0008000000 */
.L_x_7:
        /* <DEDUP_REMOVED lines=39> */
[--C-:B------:R-:W-:Y:S01]  /*0b00*/  @P4 IMAD.MOV.U32 R6, RZ, RZ, R17.reuse ;  /* 0x000000ffff064224 */ /* 0x100fe200078e0011 */
[----:B------:R-:W-:Y:S01]  /*0b10*/  ISETP.EQ.AND P4, PT, R9, 0x4, PT ;  /* 0x000000040900780c */ /* 0x000fe20003f82270 */
[----:B------:R-:W-:Y:S02]  /*0b20*/  @P2 IMAD.MOV.U32 R8, RZ, RZ, R17 ;  /* 0x000000ffff082224 */ /* 0x000fe400078e0011 */
[--C-:B------:R-:W-:Y:S02]  /*0b30*/  @P2 IMAD.MOV.U32 R6, RZ, RZ, R16.reuse ;  /* 0x000000ffff062224 */ /* 0x100fe400078e0010 */
[----:B------:R-:W-:-:S02]  /*0b40*/  @P1 IMAD.MOV.U32 R8, RZ, RZ, R16 ;  /* 0x000000ffff081224 */ /* 0x000fc400078e0010 */
[--C-:B------:R-:W-:Y:S02]  /*0b50*/  @P1 IMAD.MOV.U32 R6, RZ, RZ, R15.reuse ;  /* 0x000000ffff061224 */ /* 0x100fe400078e000f */
[----:B------:R-:W-:Y:S02]  /*0b60*/  @P0 IMAD.MOV.U32 R8, RZ, RZ, R15 ;  /* 0x000000ffff080224 */ /* 0x000fe400078e000f */
[--C-:B------:R-:W-:Y:S02]  /*0b70*/  @P0 IMAD.MOV.U32 R6, RZ, RZ, R14.reuse ;  /* 0x000000ffff060224 */ /* 0x100fe400078e000e */
[----:B------:R-:W-:Y:S02]  /*0b80*/  @P3 IMAD.MOV.U32 R8, RZ, RZ, R14 ;  /* 0x000000ffff083224 */ /* 0x000fe400078e000e */
[--C-:B------:R-:W-:Y:S02]  /*0b90*/  @P3 IMAD.MOV.U32 R6, RZ, RZ, R13.reuse ;  /* 0x000000ffff063224 */ /* 0x100fe400078e000d */
[----:B------:R-:W-:-:S02]  /*0ba0*/  @P5 IMAD.MOV.U32 R8, RZ, RZ, R13 ;  /* 0x000000ffff085224 */ /* 0x000fc400078e000d */
[--C-:B------:R-:W-:Y:S02]  /*0bb0*/  @P5 IMAD.MOV.U32 R6, RZ, RZ, R19.reuse ;  /* 0x000000ffff065224 */ /* 0x100fe400078e0013 */
[----:B------:R-:W-:Y:S01]  /*0bc0*/  @P4 IMAD.MOV.U32 R8, RZ, RZ, R19 ;  /* 0x000000ffff084224 */ /* 0x000fe200078e0013 */
[----:B------:R-:W-:Y:S06]  /*0bd0*/  @!P6 BRA `(.L_x_9) ;  /* 0x000000000024e947 */ /* 0x000fec0003800000 */
[----:B------:R-:W-:Y:S01]  /*0be0*/  @P1 IMAD.MOV.U32 R3, RZ, RZ, R17 ;  /* 0x000000ffff031224 */ /* 0x000fe200078e0011 */
[----:B------:R-:W-:Y:S01]  /*0bf0*/  SHF.L.W.U32.HI R6, R8, R4, R6 ;  /* 0x0000000408067219 */ /* 0x000fe20000010e06 */
[----:B------:R-:W-:Y:S01]  /*0c00*/  @P0 IMAD.MOV.U32 R3, RZ, RZ, R16 ;  /* 0x000000ffff030224 */ /* 0x000fe200078e0010 */
[----:B------:R-:W-:Y:S01]  /*0c10*/  ISETP.EQ.AND P0, PT, R9, 0x8, PT ;  /* 0x000000080900780c */ /* 0x000fe20003f02270 */
[----:B------:R-:W-:Y:S02]  /*0c20*/  @P3 IMAD.MOV.U32 R3, RZ, RZ, R15 ;  /* 0x000000ffff033224 */ /* 0x000fe400078e000f */
[----:B------:R-:W-:Y:S02]  /*0c30*/  @P5 IMAD.MOV.U32 R3, RZ, RZ, R14 ;  /* 0x000000ffff035224 */ /* 0x000fe400078e000e */
[----:B------:R-:W-:-:S08]  /*0c40*/  @P4 IMAD.MOV.U32 R3, RZ, RZ, R13 ;  /* 0x000000ffff034224 */ /* 0x000fd000078e000d */
[----:B------:R-:W-:-:S05]  /*0c50*/  @P0 IMAD.MOV.U32 R3, RZ, RZ, R19 ;  /* 0x000000ffff030224 */ /* 0x000fca00078e0013 */
[----:B------:R-:W-:-:S07]  /*0c60*/  SHF.L.W.U32.HI R8, R3, R4, R8 ;  /* 0x0000000403087219 */ /* 0x000fce0000010e08 */
.L_x_9:
[----:B------:R-:W-:Y:S05]  /*0c70*/  BSYNC.RECONVERGENT B1 ;  /* 0x0000000000017941 */ /* 0x000fea0003800200 */
.L_x_8:
[C-C-:B------:R-:W-:Y:S01]  /*0c80*/  SHF.L.W.U32.HI R3, R8.reuse, 0x2, R6.reuse ;  /* 0x0000000208037819 */ /* 0x140fe20000010e06 */
[----:B------:R-:W-:Y:S01]  /*0c90*/  IMAD.SHL.U32 R8, R8, 0x4, RZ ;  /* 0x0000000408087824 */ /* 0x000fe200078e00ff */
[----:B------:R-:W-:Y:S01]  /*0ca0*/  UMOV UR4, 0x54442d19 ;  /* 0x54442d1900047882 */ /* 0x000fe20000000000 */
[----:B------:R-:W-:Y:S01]  /*0cb0*/  UMOV UR5, 0x3bf921fb ;  /* 0x3bf921fb00057882 */ /* 0x000fe20000000000 */
[----:B------:R-:W-:Y:S02]  /*0cc0*/  SHF.R.S32.HI R4, RZ, 0x1f, R3 ;  /* 0x0000001fff047819 */ /* 0x000fe40000011403 */
[----:B------:R-:W-:Y:S02]  /*0cd0*/  SHF.R.U32.HI R6, RZ, 0x1e, R6 ;  /* 0x0000001eff067819 */ /* 0x000fe40000011606 */
[C---:B------:R-:W-:Y:S02]  /*0ce0*/  LOP3.LUT R10, R4.reuse, R8, RZ, 0x3c, !PT ;  /* 0x00000008040a7212 */ /* 0x040fe400078e3cff */
[----:B------:R-:W-:-:S02]  /*0cf0*/  LOP3.LUT R11, R4, R3, RZ, 0x3c, !PT ;  /* 0x00000003040b7212 */ /* 0x000fc400078e3cff */
[C---:B------:R-:W-:Y:S02]  /*0d00*/  ISETP.GE.AND P0, PT, R3.reuse, RZ, PT ;  /* 0x000000ff0300720c */ /* 0x040fe40003f06270 */
[----:B------:R-:W0:Y:S01]  /*0d10*/  I2F.F64.S64 R8, R10 ;  /* 0x0000000a00087312 */ /* 0x000e220000301c00 */
[----:B------:R-:W-:Y:S01]  /*0d20*/  LEA.HI R12, R3, R6, RZ, 0x1 ;  /* 0x00000006030c7211 */ /* 0x000fe200078f08ff */
[----:B0-----:R-:W-:-:S10]  /*0d30*/  DMUL R8, R8, UR4 ;  /* 0x0000000408087c28 */ /* 0x001fd40008000000 */
[----:B------:R-:W0:Y:S02]  /*0d40*/  F2F.F32.F64 R8, R8 ;  /* 0x0000000800087310 */ /* 0x000e240000301000 */
[----:B0-----:R-:W-:-:S07]  /*0d50*/  FSEL R6, -R8, R8, !P0 ;  /* 0x0000000808067208 */ /* 0x001fce0004000100 */
.L_x_6:
[----:B------:R-:W-:Y:S05]  /*0d60*/  BSYNC.RECONVERGENT B0 ;  /* 0x0000000000007941 */ /* 0x000fea0003800200 */
.L_x_5:
[----:B------:R-:W-:Y:S01]  /*0d70*/  UISETP.NE.AND UP0, UPT, UR10, URZ, UPT ;  /* 0x000000ff0a00728c */ /* 0x000fe2000bf05270 */
[----:B------:R-:W-:Y:S02]  /*0d80*/  IMAD.MOV.U32 R3, RZ, RZ, RZ ;  /* 0x000000ffff037224 */ /* 0x000fe400078e00ff */
[----:B------:R-:W-:-:S06]  /*0d90*/  IMAD.MOV.U32 R4, RZ, RZ, RZ ;  /* 0x000000ffff047224 */ /* 0x000fcc00078e00ff */
[----:B------:R-:W-:Y:S05]  /*0da0*/  BRA.U !UP0, `(.L_x_10) ;  /* 0x0000001d08907547 */ /* 0x000fea000b800000 */
[----:B------:R-:W-:Y:S01]  /*0db0*/  LOP3.LUT R4, R7, 0x1, RZ, 0xc0, !PT ;  /* 0x0000000107047812 */ /* 0x000fe200078ec0ff */
[----:B------:R-:W-:Y:S02]  /*0dc0*/  IMAD.MOV.U32 R11, RZ, RZ, 0x37cbac00 ;  /* 0x37cbac00ff0b7424 */ /* 0x000fe400078e00ff */
[----:B------:R-:W-:Y:S01]  /*0dd0*/  FMUL R3, R6, R6 ;  /* 0x0000000606037220 */ /* 0x000fe20000400000 */
[----:B------:R-:W-:Y:S01]  /*0de0*/  IMAD.MOV.U32 R13, RZ, RZ, 0x394d4153 ;  /* 0x394d4153ff0d7424 */ /* 0x000fe200078e00ff */
[----:B------:R-:W-:Y:S01]  /*0df0*/  ISETP.NE.U32.AND P1, PT, R4, 0x1, PT ;  /* 0x000000010400780c */ /* 0x000fe20003f25070 */
[----:B------:R-:W-:Y:S01]  /*0e00*/  FMUL R10, R5, R5 ;  /* 0x00000005050a7220 */ /* 0x000fe20000400000 */
[----:B------:R-:W-:Y:S01]  /*0e10*/  FFMA R4, R3, R11, -0.0013887860113754868507 ;  /* 0xbab607ed03047423 */ /* 0x000fe2000000000b */
[C---:B------:R-:W-:Y:S01]  /*0e20*/  LOP3.LUT P3, RZ, R7.reuse, 0x2, RZ, 0xc0, !PT ;  /* 0x0000000207ff7812 */ /* 0x040fe2000786c0ff */
[----:B------:R-:W-:Y:S02]  /*0e30*/  VIADD R7, R7, 0x1 ;  /* 0x0000000107077836 */ /* 0x000fe40000000000 */
[C---:B------:R-:W-:Y:S01]  /*0e40*/  FFMA R8, R3.reuse, -R13, 0.0083327032625675201416 ;  /* 0x3c0885e403087423 */ /* 0x040fe2000000080d */
[C---:B------:R-:W-:Y:S01]  /*0e50*/  FFMA R4, R3.reuse, R4, 0.041666727513074874878 ;  /* 0x3d2aaabb03047423 */ /* 0x040fe20000000004 */
[C---:B------:R-:W-:Y:S01]  /*0e60*/  FFMA R11, R10.reuse, R11, -0.0013887860113754868507 ;  /* 0xbab607ed0a0b7423 */ /* 0x040fe2000000000b */
[----:B------:R-:W-:Y:S01]  /*0e70*/  FFMA R9, R3, R6, RZ ;  /* 0x0000000603097223 */ /* 0x000fe200000000ff */
[----:B------:R-:W-:Y:S01]  /*0e80*/  LOP3.LUT P2, RZ, R7, 0x2, RZ, 0xc0, !PT ;  /* 0x0000000207ff7812 */ /* 0x000fe2000784c0ff */
[C---:B------:R-:W-:Y:S01]  /*0e90*/  FFMA R4, R3.reuse, R4, -0.4999999701976776123 ;  /* 0xbeffffff03047423 */ /* 0x040fe20000000004 */
[C---:B------:R-:W-:Y:S01]  /*0ea0*/  FFMA R7, R3.reuse, R8, -0.16666662693023681641 ;  /* 0xbe2aaaa803077423 */ /* 0x040fe20000000008 */
[C---:B------:R-:W-:Y:S01]  /*0eb0*/  FFMA R11, R10.reuse, R11, 0.041666727513074874878 ;  /* 0x3d2aaabb0a0b7423 */ /* 0x040fe2000000000b */
[C---:B------:R-:W-:Y:S01]  /*0ec0*/  FFMA R8, R10.reuse, R5, RZ ;  /* 0x000000050a087223 */ /* 0x040fe200000000ff */
[----:B------:R-:W-:Y:S01]  /*0ed0*/  FFMA R4, R3, R4, 1 ;  /* 0x3f80000003047423 */ /* 0x000fe20000000004 */
[C---:B------:R-:W-:Y:S01]  /*0ee0*/  FFMA R3, R10.reuse, -R13, 0.0083327032625675201416 ;  /* 0x3c0885e40a037423 */ /* 0x040fe2000000080d */
[----:B------:R-:W-:Y:S01]  /*0ef0*/  FFMA R7, R7, R9, R6 ;  /* 0x0000000907077223 */ /* 0x000fe20000000006 */
[----:B------:R-:W-:Y:S01]  /*0f00*/  FFMA R11, R10, R11, -0.4999999701976776123 ;  /* 0xbeffffff0a0b7423 */ /* 0x000fe2000000000b */
[----:B------:R-:W-:Y:S01]  /*0f10*/  LOP3.LUT R14, R12, 0x1, RZ, 0xc0, !PT ;  /* 0x000000010c0e7812 */ /* 0x000fe200078ec0ff */
[----:B------:R-:W-:Y:S01]  /*0f20*/  FFMA R6, R10, R3, -0.16666662693023681641 ;  /* 0xbe2aaaa80a067423 */ /* 0x000fe20000000003 */
[----:B------:R-:W-:Y:S01]  /*0f30*/  LOP3.LUT P5, RZ, R12, 0x2, RZ, 0xc0, !PT ;  /* 0x000000020cff7812 */ /* 0x000fe200078ac0ff */
[----:B------:R-:W-:Y:S01]  /*0f40*/  FFMA R11, R10, R11, 1 ;  /* 0x3f8000000a0b7423 */ /* 0x000fe2000000000b */
[----:B------:R-:W-:Y:S01]  /*0f50*/  ISETP.NE.U32.AND P0, PT, R14, 0x1, PT ;  /* 0x000000010e00780c */ /* 0x000fe20003f05070 */
[----:B------:R-:W-:Y:S01]  /*0f60*/  FFMA R6, R6, R8, R5 ;  /* 0x0000000806067223 */ /* 0x000fe20000000005 */
[----:B------:R-:W-:Y:S01]  /*0f70*/  VIADD R12, R12, 0x1 ;  /* 0x000000010c0c7836 */ /* 0x000fe20000000000 */
[----:B------:R-:W0:Y:S01]  /*0f80*/  LDCU.64 UR8, c[0x4][URZ] ;  /* 0x01000000ff0877ac */ /* 0x000e220008000a00 */
[----:B------:R-:W-:Y:S01]  /*0f90*/  FSEL R9, R4, R7, !P0 ;  /* 0x0000000704097208 */ /* 0x000fe20004000000 */
[----:B------:R-:W-:Y:S01]  /*0fa0*/  IMAD.MOV.U32 R5, RZ, RZ, 0x3f800000 ;  /* 0x3f800000ff057424 */ /* 0x000fe200078e00ff */
[----:B------:R-:W-:Y:S01]  /*0fb0*/  FSEL R13, R11, R6, !P1 ;  /* 0x000000060b0d7208 */ /* 0x000fe20004800000 */
[----:B------:R-:W-:Y:S01]  /*0fc0*/  IMAD.MOV.U32 R3, RZ, RZ, RZ ;  /* 0x000000ffff037224 */ /* 0x000fe200078e00ff */
[----:B------:R-:W-:Y:S01]  /*0fd0*/  LOP3.LUT P4, RZ, R12, 0x2, RZ, 0xc0, !PT ;  /* 0x000000020cff7812 */ /* 0x000fe2000788c0ff */
[----:B------:R-:W1:Y:S01]  /*0fe0*/  LDCU.64 UR16, c[0x0][0x398] ;  /* 0x00007300ff1077ac */ /* 0x000e620008000a00 */
[----:B------:R-:W-:Y:S01]  /*0ff0*/  FSEL R7, R7, R4, !P0 ;  /* 0x0000000407077208 */ /* 0x000fe20004000000 */
[----:B------:R-:W-:Y:S01]  /*1000*/  IMAD.MOV.U32 R4, RZ, RZ, RZ ;  /* 0x000000ffff047224 */ /* 0x000fe200078e00ff */
[----:B------:R-:W-:-:S02]  /*1010*/  FSEL R11, R6, R11, !P1 ;  /* 0x0000000b060b7208 */ /* 0x000fc40004800000 */
[----:B------:R-:W-:Y:S02]  /*1020*/  PRMT R6, RZ, 0x7610, R6 ;  /* 0x00007610ff067816 */ /* 0x000fe40000000006 */
[----:B------:R-:W-:Y:S02]  /*1030*/  FSEL R7, R7, -R7, !P4 ;  /* 0x8000000707077208 */ /* 0x000fe40006000000 */
[----:B------:R-:W-:Y:S02]  /*1040*/  FSEL R9, R9, -R9, !P5 ;  /* 0x8000000909097208 */ /* 0x000fe40006800000 */
[----:B------:R-:W-:Y:S02]  /*1050*/  FSEL R11, R11, -R11, !P2 ;  /* 0x8000000b0b0b7208 */ /* 0x000fe40005000000 */
[----:B0-----:R-:W-:-:S07]  /*1060*/  FSEL R13, R13, -R13, !P3 ;  /* 0x8000000d0d0d7208 */ /* 0x001fce0005800000 */
.L_x_21:
[-C--:B------:R-:W-:Y:S01]  /*1070*/  FMUL R44, R13, R2.reuse ;  /* 0x000000020d2c7220 */ /* 0x080fe20000400000 */
[----:B------:R-:W-:Y:S01]  /*1080*/  UMOV UR4, 0x36c8d8bb ;  /* 0x36c8d8bb00047882 */ /* 0x000fe20000000000 */
[----:B------:R-:W-:Y:S02]  /*1090*/  UMOV UR5, 0x3fd3c6ef ;  /* 0x3fd3c6ef00057882 */ /* 0x000fe40000000000 */
[----:B------:R-:W-:-:S04]  /*10a0*/  FFMA R8, R11, R2, R44 ;  /* 0x000000020b087223 */ /* 0x000fc8000000002c */
[----:B------:R-:W-:-:S04]  /*10b0*/  FFMA R8, R7, R2, R8 ;  /* 0x0000000207087223 */ /* 0x000fc80000000008 */
[----:B------:R-:W-:-:S04]  /*10c0*/  FFMA R8, R9, R2, R8 ;  /* 0x0000000209087223 */ /* 0x000fc80000000008 */
[----:B------:R-:W0:Y:S02]  /*10d0*/  F2F.F64.F32 R14, R8 ;  /* 0x00000008000e7310 */ /* 0x000e240000201800 */
[----:B0-----:R-:W-:Y:S01]  /*10e0*/  DMUL R14, R14, UR4 ;  /* 0x000000040e0e7c28 */ /* 0x001fe20008000000 */
[----:B------:R-:W-:Y:S01]  /*10f0*/  UMOV UR4, 0x1cdb4f69 ;  /* 0x1cdb4f6900047882 */ /* 0x000fe20000000000 */
[----:B------:R-:W-:-:S08]  /*1100*/  UMOV UR5, 0x3fc1b06d ;  /* 0x3fc1b06d00057882 */ /* 0x000fd00000000000 */
[----:B------:R-:W0:Y:S02]  /*1110*/  F2F.F32.F64 R14, R14 ;  /* 0x0000000e000e7310 */ /* 0x000e240000301000 */
[-CC-:B0-----:R-:W-:Y:S01]  /*1120*/  FFMA R10, R11, R2.reuse, R14.reuse ;  /* 0x000000020b0a7223 */ /* 0x181fe2000000000e */
[--C-:B------:R-:W-:Y:S01]  /*1130*/  FADD R12, R44, R14.reuse ;  /* 0x0000000e2c0c7221 */ /* 0x100fe20000000000 */
[-CC-:B------:R-:W-:Y:S01]  /*1140*/  FFMA R16, R7, R2.reuse, R14.reuse ;  /* 0x0000000207107223 */ /* 0x180fe2000000000e */
[----:B------:R-:W-:-:S03]  /*1150*/  FFMA R17, R9, R2, R14 ;  /* 0x0000000209117223 */ /* 0x000fc6000000000e */
[----:B------:R-:W0:Y:S08]  /*1160*/  F2I.TRUNC.NTZ R18, R10 ;  /* 0x0000000a00127305 */ /* 0x000e30000020f100 */
[----:B------:R-:W2:Y:S01]  /*1170*/  F2I.TRUNC.NTZ R20, R12 ;  /* 0x0000000c00147305 */ /* 0x000ea2000020f100 */
[----:B0-----:R-:W-:-:S07]  /*1180*/  I2FP.F32.S32 R19, R18 ;  /* 0x0000001200137245 */ /* 0x001fce0000201400 */
[----:B------:R-:W0:Y:S01]  /*1190*/  F2I.TRUNC.NTZ R22, R16 ;  /* 0x0000001000167305 */ /* 0x000e22000020f100 */
[----:B------:R-:W-:Y:S02]  /*11a0*/  FSETP.GE.AND P0, PT, R10, R19, PT ;  /* 0x000000130a00720b */ /* 0x000fe40003f06000 */
[----:B--2---:R-:W-:-:S05]  /*11b0*/  I2FP.F32.S32 R21, R20 ;  /* 0x0000001400157245 */ /* 0x004fca0000201400 */
[----:B------:R-:W2:Y:S01]  /*11c0*/  F2I.TRUNC.NTZ R23, R17 ;  /* 0x0000001100177305 */ /* 0x000ea2000020f100 */
[----:B------:R-:W-:Y:S02]  /*11d0*/  FSETP.GE.AND P1, PT, R12, R21, PT ;  /* 0x000000150c00720b */ /* 0x000fe40003f26000 */
[----:B0-----:R-:W-:Y:S01]  /*11e0*/  I2FP.F32.S32 R15, R22 ;  /* 0x00000016000f7245 */ /* 0x001fe20000201400 */
[----:B------:R-:W-:-:S03]  /*11f0*/  VIADD R10, R22, 0xffffffff ;  /* 0xffffffff160a7836 */ /* 0x000fc60000000000 */
[----:B------:R-:W-:Y:S01]  /*1200*/  FSETP.GE.AND P2, PT, R16, R15, PT ;  /* 0x0000000f1000720b */ /* 0x000fe20003f46000 */
[----:B------:R-:W-:Y:S01]  /*1210*/  VIADD R15, R20, 0xffffffff ;  /* 0xffffffff140f7836 */ /* 0x000fe20000000000 */
[----:B--2---:R-:W-:-:S05]  /*1220*/  I2FP.F32.S32 R8, R23 ;  /* 0x0000001700087245 */ /* 0x004fca0000201400 */
[----:B------:R-:W-:Y:S02]  /*1230*/  @P1 IMAD.MOV R15, RZ, RZ, R20 ;  /* 0x000000ffff0f1224 */ /* 0x000fe400078e0214 */
[----:B------:R-:W-:Y:S01]  /*1240*/  VIADD R33, R23, 0xffffffff ;  /* 0xffffffff17217836 */ /* 0x000fe20000000000 */
[----:B------:R-:W-:Y:S01]  /*1250*/  FSETP.GE.AND P3, PT, R17, R8, PT ;  /* 0x000000081100720b */ /* 0x000fe20003f66000 */
[----:B------:R-:W-:Y:S01]  /*1260*/  VIADD R8, R18, 0xffffffff ;  /* 0xffffffff12087836 */ /* 0x000fe20000000000 */
[----:B------:R-:W-:Y:S01]  /*1270*/  I2FP.F32.S32 R21, R15 ;  /* 0x0000000f00157245 */ /* 0x000fe20000201400 */
[----:B------:R-:W-:Y:S02]  /*1280*/  @P0 IMAD.MOV R8, RZ, RZ, R18 ;  /* 0x000000ffff080224 */ /* 0x000fe400078e0212 */
[----:B------:R-:W-:-:S03]  /*1290*/  @P2 IMAD.MOV R10, RZ, RZ, R22 ;  /* 0x000000ffff0a2224 */ /* 0x000fc600078e0216 */
[-C--:B------:R-:W-:Y:S02]  /*12a0*/  I2FP.F32.S32 R19, R8.reuse ;  /* 0x0000000800137245 */ /* 0x080fe40000201400 */
[----:B------:R-:W-:-:S03]  /*12b0*/  IADD3 R12, PT, PT, R10, R8, R15 ;  /* 0x000000080a0c7210 */ /* 0x000fc60007ffe00f */
[----:B------:R-:W-:Y:S01]  /*12c0*/  @P3 IMAD.MOV R33, RZ, RZ, R23 ;  /* 0x000000ffff213224 */ /* 0x000fe200078e0217 */
[----:B------:R-:W-:-:S03]  /*12d0*/  I2FP.F32.S32 R23, R10 ;  /* 0x0000000a00177245 */ /* 0x000fc60000201400 */
[----:B------:R-:W-:-:S04]  /*12e0*/  IMAD.IADD R12, R12, 0x1, R33 ;  /* 0x000000010c0c7824 */ /* 0x000fc800078e0221 */
[----:B------:R-:W0:Y:S02]  /*12f0*/  I2F.F64 R16, R12 ;  /* 0x0000000c00107312 */ /* 0x000e240000201c00 */
[----:B0-----:R-:W-:-:S10]  /*1300*/  DMUL R16, R16, UR4 ;  /* 0x0000000410107c28 */ /* 0x001fd40008000000 */
[----:B------:R-:W0:Y:S02]  /*1310*/  F2F.F32.F64 R16, R16 ;  /* 0x0000001000107310 */ /* 0x000e240000301000 */
[C---:B0-----:R-:W-:Y:S01]  /*1320*/  FADD R14, -R16.reuse, R19 ;  /* 0x00000013100e7221 */ /* 0x041fe20000000100 */
[C---:B------:R-:W-:Y:S01]  /*1330*/  FADD R21, -R16.reuse, R21 ;  /* 0x0000001510157221 */ /* 0x040fe20000000100 */
[----:B------:R-:W-:Y:S01]  /*1340*/  FADD R46, -R16, R23 ;  /* 0x00000017102e7221 */ /* 0x000fe20000000100 */
[----:B------:R-:W-:Y:S01]  /*1350*/  I2FP.F32.S32 R19, R33 ;  /* 0x0000002100137245 */ /* 0x000fe20000201400 */
[-C--:B------:R-:W-:Y:S01]  /*1360*/  FFMA R47, R11, R2.reuse, -R14 ;  /* 0x000000020b2f7223 */ /* 0x080fe2000000080e */
[----:B------:R-:W-:Y:S01]  /*1370*/  FADD R44, R44, -R21 ;  /* 0x800000152c2c7221 */ /* 0x000fe20000000000 */
[----:B------:R-:W-:Y:S02]  /*1380*/  FFMA R46, R7, R2, -R46 ;  /* 0x00000002072e7223 */ /* 0x000fe4000000082e */
[----:B------:R-:W-:-:S02]  /*1390*/  FADD R16, -R16, R19 ;  /* 0x0000001310107221 */ /* 0x000fc40000000100 */
[C---:B------:R-:W-:Y:S02]  /*13a0*/  FSETP.GT.AND P0, PT, R47.reuse, R44, PT ;  /* 0x0000002c2f00720b */ /* 0x040fe40003f04000 */
[----:B------:R-:W-:Y:S01]  /*13b0*/  FSETP.GT.AND P1, PT, R47, R46, PT ;  /* 0x0000002e2f00720b */ /* 0x000fe20003f24000 */
[----:B------:R-:W-:Y:S01]  /*13c0*/  FFMA R45, R9, R2, -R16 ;  /* 0x00000002092d7223 */ /* 0x000fe20000000810 */
[----:B------:R-:W-:Y:S02]  /*13d0*/  FSETP.GT.AND P2, PT, R44, R46, PT ;  /* 0x0000002e2c00720b */ /* 0x000fe40003f44000 */
[----:B------:R-:W-:Y:S02]  /*13e0*/  SEL R14, RZ, 0x20, !P0 ;  /* 0x00000020ff0e7807 */ /* 0x000fe40004000000 */
[----:B------:R-:W-:Y:S02]  /*13f0*/  SEL R17, RZ, 0x10, !P1 ;  /* 0x00000010ff117807 */ /* 0x000fe40004800000 */
[----:B------:R-:W-:-:S02]  /*1400*/  SEL R12, RZ, 0x8, !P2 ;  /* 0x00000008ff0c7807 */ /* 0x000fc40005000000 */
[-C--:B------:R-:W-:Y:S02]  /*1410*/  FSETP.GT.AND P0, PT, R47, R45.reuse, PT ;  /* 0x0000002d2f00720b */ /* 0x080fe40003f04000 */
[-C--:B------:R-:W-:Y:S02]  /*1420*/  FSETP.GT.AND P1, PT, R44, R45.reuse, PT ;  /* 0x0000002d2c00720b */ /* 0x080fe40003f24000 */
[----:B------:R-:W-:Y:S02]  /*1430*/  LOP3.LUT R12, R12, R14, R17, 0xfe, !PT ;  /* 0x0000000e0c0c7212 */ /* 0x000fe400078efe11 */
[----:B------:R-:W-:Y:S02]  /*1440*/  FSETP.GT.AND P2, PT, R46, R45, PT ;  /* 0x0000002d2e00720b */ /* 0x000fe40003f44000 */
[----:B------:R-:W-:Y:S02]  /*1450*/  SEL R14, RZ, 0x4, !P0 ;  /* 0x00000004ff0e7807 */ /* 0x000fe40004000000 */
[----:B------:R-:W-:-:S02]  /*1460*/  SEL R19, RZ, 0x2, !P1 ;  /* 0x00000002ff137807 */ /* 0x000fc40004800000 */
[----:B------:R-:W-:Y:S02]  /*1470*/  SEL R17, RZ, 0x1, !P2 ;  /* 0x00000001ff117807 */ /* 0x000fe40005000000 */
[----:B------:R-:W-:-:S04]  /*1480*/  LOP3.LUT R12, R19, R12, R14, 0xfe, !PT ;  /* 0x0000000c130c7212 */ /* 0x000fc800078efe0e */
[----:B------:R-:W-:-:S04]  /*1490*/  LOP3.LUT R12, R12, R17, RZ, 0xfc, !PT ;  /* 0x000000110c0c7212 */ /* 0x000fc800078efcff */
[----:B------:R-:W-:-:S04]  /*14a0*/  LEA R20, P0, R12, UR8, 0x2 ;  /* 0x000000080c147c11 */ /* 0x000fc8000f8010ff */
[----:B------:R-:W-:-:S05]  /*14b0*/  LEA.HI.X R21, R12, UR9, RZ, 0x2, P0 ;  /* 0x000000090c157c11 */ /* 0x000fca00080f14ff */
[----:B------:R-:W2:Y:S04]  /*14c0*/  LDG.E.U8.CONSTANT R29, desc[UR6][R20.64] ;  /* 0x00000006141d7981 */ /* 0x000ea8000c1e9100 */
[----:B------:R-:W3:Y:S04]  /*14d0*/  LDG.E.U8.CONSTANT R28, desc[UR6][R20.64+0x1] ;  /* 0x00000106141c7981 */ /* 0x000ee8000c1e9100 */
[----:B------:R-:W4:Y:S04]  /*14e0*/  LDG.E.U8.CONSTANT R32, desc[UR6][R20.64+0x2] ;  /* 0x0000020614207981 */ /* 0x000f28000c1e9100 */
[----:B------:R0:W5:Y:S01]  /*14f0*/  LDG.E.U8.CONSTANT R48, desc[UR6][R20.64+0x3] ;  /* 0x0000030614307981 */ /* 0x000162000c1e9100 */
[----:B------:R-:W-:Y:S01]  /*1500*/  FADD R14, R47, -1 ;  /* 0xbf8000002f0e7421 */ /* 0x000fe20000000000 */
[----:B------:R-:W-:Y:S01]  /*1510*/  UMOV UR12, 0x1cdb4f69 ;  /* 0x1cdb4f69000c7882 */ /* 0x000fe20000000000 */
[----:B------:R-:W-:Y:S01]  /*1520*/  UMOV UR13, 0x3fe1b06d ;  /* 0x3fe1b06d000d7882 */ /* 0x000fe20000000000 */
[----:B------:R-:W-:Y:S01]  /*1530*/  FADD R24, R44, -1 ;  /* 0xbf8000002c187421 */ /* 0x000fe20000000000 */
[----:B------:R-:W1:Y:S01]  /*1540*/  F2F.F64.F32 R18, R14 ;  /* 0x0000000e00127310 */ /* 0x000e620000201800 */
[----:B------:R-:W-:Y:S01]  /*1550*/  FADD R25, R45, -1 ;  /* 0xbf8000002d197421 */ /* 0x000fe20000000000 */
[----:B------:R-:W-:Y:S01]  /*1560*/  UMOV UR14, 0xab48f71e ;  /* 0xab48f71e000e7882 */ /* 0x000fe20000000000 */
[----:B------:R-:W-:Y:S01]  /*1570*/  UMOV UR15, 0x3fda88a3 ;  /* 0x3fda88a3000f7882 */ /* 0x000fe20000000000 */
[----:B------:R-:W-:Y:S04]  /*1580*/  BSSY.RECONVERGENT B0, `(.L_x_11) ;  /* 0x000008c000007945 */ /* 0x000fe80003800200 */
[----:B------:R-:W0:Y:S01]  /*1590*/  F2F.F64.F32 R16, R24 ;  /* 0x0000001800107310 */ /* 0x000e220000201800 */
[----:B-1----:R-:W-:-:S07]  /*15a0*/  DADD R22, R18, UR12 ;  /* 0x0000000c12167e29 */ /* 0x002fce0008000000 */
[----:B------:R-:W1:Y:S01]  /*15b0*/  F2F.F64.F32 R26, R25 ;  /* 0x00000019001a7310 */ /* 0x000e620000201800 */
[----:B------:R-:W-:Y:S01]  /*15c0*/  FADD R19, R46, -1 ;  /* 0xbf8000002e137421 */ /* 0x000fe20000000000 */
[----:B0-----:R-:W-:-:S06]  /*15d0*/  DADD R16, R16, UR12 ;  /* 0x0000000c10107e29 */ /* 0x001fcc0008000000 */
[----:B------:R-:W0:Y:S01]  /*15e0*/  F2F.F64.F32 R18, R19 ;  /* 0x0000001300127310 */ /* 0x000e220000201800 */
[----:B-1----:R-:W-:-:S07]  /*15f0*/  DADD R26, R26, UR12 ;  /* 0x0000000c1a1a7e29 */ /* 0x002fce0008000000 */
[----:B------:R-:W-:Y:S01]  /*1600*/  F2F.F32.F64 R12, R22 ;  /* 0x00000016000c7310 */ /* 0x000fe20000301000 */
[----:B0-----:R-:W-:-:S07]  /*1610*/  DADD R20, R18, UR12 ;  /* 0x0000000c12147e29 */ /* 0x001fce0008000000 */
[----:B------:R0:W-:Y:S01]  /*1620*/  F2F.F32.F64 R17, R16 ;  /* 0x0000001000117310 */ /* 0x0001e20000301000 */
[----:B------:R-:W-:-:S07]  /*1630*/  UMOV UR13, 0x3fd1b06d ;  /* 0x3fd1b06d000d7882 */ /* 0x000fce0000000000 */
[----:B------:R1:W-:Y:S08]  /*1640*/  F2F.F32.F64 R19, R26 ;  /* 0x0000001a00137310 */ /* 0x0003f00000301000 */
[----:B------:R-:W-:Y:S01]  /*1650*/  F2F.F32.F64 R14, R20 ;  /* 0x00000014000e7310 */ /* 0x000fe20000301000 */
[C---:B--2---:R-:W-:Y:S02]  /*1660*/  ISETP.GT.U32.AND P4, PT, R29.reuse, 0x2, PT ;  /* 0x000000021d00780c */ /* 0x044fe40003f84070 */
[----:B------:R-:W-:-:S02]  /*1670*/  ISETP.GT.U32.AND P6, PT, R29, 0x1, PT ;  /* 0x000000011d00780c */ /* 0x000fc40003fc4070 */
[----:B------:R-:W-:Y:S02]  /*1680*/  FSEL R18, RZ, 1, !P4 ;  /* 0x3f800000ff127808 */ /* 0x000fe40006000000 */
[----:B0-----:R-:W-:Y:S02]  /*1690*/  FSEL R16, RZ, 1, !P6 ;  /* 0x3f800000ff107808 */ /* 0x001fe40007000000 */
[----:B------:R-:W-:Y:S01]  /*16a0*/  ISETP.NE.AND P5, PT, R29, RZ, PT ;  /* 0x000000ff1d00720c */ /* 0x000fe20003fa5270 */
[C---:B------:R-:W-:Y:S01]  /*16b0*/  FADD R18, R47.reuse, -R18 ;  /* 0x800000122f127221 */ /* 0x040fe20000000000 */
[C---:B---3--:R-:W-:Y:S01]  /*16c0*/  ISETP.GT.U32.AND P3, PT, R28.reuse, 0x2, PT ;  /* 0x000000021c00780c */ /* 0x048fe20003f64070 */
[----:B------:R-:W-:Y:S01]  /*16d0*/  FADD R29, R47, -R16 ;  /* 0x800000102f1d7221 */ /* 0x000fe20000000000 */
[----:B------:R-:W-:Y:S01]  /*16e0*/  ISETP.GT.U32.AND P0, PT, R28, 0x1, PT ;  /* 0x000000011c00780c */ /* 0x000fe20003f04070 */
[----:B------:R-:W0:Y:S01]  /*16f0*/  F2F.F64.F32 R22, R18 ;  /* 0x0000001200167310 */ /* 0x000e220000201800 */
[----:B-1----:R-:W-:-:S02]  /*1700*/  FSEL R27, RZ, 1, !P3 ;  /* 0x3f800000ff1b7808 */ /* 0x002fc40005800000 */
[----:B------:R-:W-:Y:S02]  /*1710*/  P2R R40, PR, RZ, 0x1 ;  /* 0x00000001ff287803 */ /* 0x000fe40000000000 */
[----:B------:R-:W-:Y:S01]  /*1720*/  FSEL R30, RZ, 1, !P5 ;  /* 0x3f800000ff1e7808 */ /* 0x000fe20006800000 */
[----:B------:R-:W-:Y:S01]  /*1730*/  FADD R34, R44, -R27 ;  /* 0x8000001b2c227221 */ /* 0x000fe20000000000 */
[----:B------:R-:W-:Y:S01]  /*1740*/  FSEL R27, RZ, 1, !P0 ;  /* 0x3f800000ff1b7808 */ /* 0x000fe20004000000 */
[----:B------:R-:W1:Y:S01]  /*1750*/  F2F.F64.F32 R24, R29 ;  /* 0x0000001d00187310 */ /* 0x000e620000201800 */
[----:B------:R-:W-:Y:S01]  /*1760*/  ISETP.NE.AND P0, PT, R28, RZ, PT ;  /* 0x000000ff1c00720c */ /* 0x000fe20003f05270 */
[----:B------:R-:W-:Y:S01]  /*1770*/  FADD R30, R47, -R30 ;  /* 0x8000001e2f1e7221 */ /* 0x000fe20000000000 */
[----:B----4-:R-:W-:Y:S01]  /*1780*/  ISETP.GT.U32.AND P1, PT, R32, 0x1, PT ;  /* 0x000000012000780c */ /* 0x010fe20003f24070 */
[----:B------:R-:W-:Y:S01]  /*1790*/  FADD R35, R44, -R27 ;  /* 0x8000001b2c237221 */ /* 0x000fe20000000000 */
[----:B------:R-:W-:Y:S01]  /*17a0*/  P2R R43, PR, RZ, 0x1 ;  /* 0x00000001ff2b7803 */ /* 0x000fe20000000000 */
[----:B0-----:R-:W-:-:S02]  /*17b0*/  DADD R22, R22, UR4 ;  /* 0x0000000416167e29 */ /* 0x001fc40008000000 */
[----:B------:R-:W0:Y:S01]  /*17c0*/  F2F.F64.F32 R20, R30 ;  /* 0x0000001e00147310 */ /* 0x000e220000201800 */
[----:B------:R-:W-:Y:S02]  /*17d0*/  P2R R39, PR, RZ, 0x2 ;  /* 0x00000002ff277803 */ /* 0x000fe40000000000 */
[----:B------:R-:W-:Y:S02]  /*17e0*/  FSEL R51, RZ, 1, !P1 ;  /* 0x3f800000ff337808 */ /* 0x000fe40004800000 */
[----:B------:R-:W-:Y:S01]  /*17f0*/  ISETP.NE.AND P1, PT, R32, RZ, PT ;  /* 0x000000ff2000720c */ /* 0x000fe20003f25270 */
[----:B-1----:R-:W-:Y:S02]  /*1800*/  DADD R24, R24, UR12 ;  /* 0x0000000c18187e29 */ /* 0x002fe40008000000 */
[----:B------:R1:W-:Y:S01]  /*1810*/  F2F.F32.F64 R16, R22 ;  /* 0x0000001600107310 */ /* 0x0003e20000301000 */
[----:B------:R-:W-:Y:S01]  /*1820*/  FSEL R53, RZ, 1, !P1 ;  /* 0x3f800000ff357808 */ /* 0x000fe20004800000 */
[----:B------:R-:W-:Y:S01]  /*1830*/  FADD R51, R46, -R51 ;  /* 0x800000332e337221 */ /* 0x000fe20000000000 */
[----:B------:R-:W-:-:S02]  /*1840*/  P2R R37, PR, RZ, 0x20 ;  /* 0x00000020ff257803 */ /* 0x000fc40000000000 */
[----:B-----5:R-:W-:Y:S01]  /*1850*/  ISETP.GT.U32.AND P5, PT, R48, 0x2, PT ;  /* 0x000000023000780c */ /* 0x020fe20003fa4070 */
[----:B------:R-:W-:Y:S01]  /*1860*/  FADD R53, R46, -R53 ;  /* 0x800000352e357221 */ /* 0x000fe20000000000 */
[----:B0-----:R-:W-:Y:S01]  /*1870*/  DADD R20, R20, UR14 ;  /* 0x0000000e14147e29 */ /* 0x001fe20008000000 */
[----:B------:R0:W-:Y:S01]  /*1880*/  F2F.F32.F64 R18, R24 ;  /* 0x0000001800127310 */ /* 0x0001e20000301000 */
[----:B------:R-:W-:Y:S01]  /*1890*/  P2R R41, PR, RZ, 0x40 ;  /* 0x00000040ff297803 */ /* 0x000fe20000000000 */
[----:B-1----:R-:W1:Y:S01]  /*18a0*/  LDC.64 R22, c[0x0][0x388] ;  /* 0x0000e200ff167b82 */ /* 0x002e620000000a00 */
[----:B------:R-:W-:Y:S02]  /*18b0*/  P2R R42, PR, RZ, 0x2 ;  /* 0x00000002ff2a7803 */ /* 0x000fe40000000000 */
[----:B------:R-:W-:Y:S02]  /*18c0*/  FSEL R50, RZ, 1, !P5 ;  /* 0x3f800000ff327808 */ /* 0x000fe40006800000 */
[C---:B------:R-:W-:Y:S01]  /*18d0*/  ISETP.GT.U32.AND P1, PT, R48.reuse, 0x1, PT ;  /* 0x000000013000780c */ /* 0x040fe20003f24070 */
[----:B------:R-:W2:Y:S01]  /*18e0*/  F2F.F64.F32 R30, R34 ;  /* 0x00000022001e7310 */ /* 0x000ea20000201800 */
[----:B------:R-:W-:Y:S01]  /*18f0*/  ISETP.NE.AND P6, PT, R48, RZ, PT ;  /* 0x000000ff3000720c */ /* 0x000fe20003fc5270 */
[----:B------:R-:W-:Y:S01]  /*1900*/  FADD R50, R45, -R50 ;  /* 0x800000322d327221 */ /* 0x000fe20000000000 */
[----:B0-----:R-:W-:-:S02]  /*1910*/  FSEL R25, RZ, 1, !P0 ;  /* 0x3f800000ff197808 */ /* 0x001fc40004000000 */
[----:B------:R-:W-:Y:S02]  /*1920*/  FSEL R52, RZ, 1, !P1 ;  /* 0x3f800000ff347808 */ /* 0x000fe40004800000 */
[----:B------:R-:W-:Y:S01]  /*1930*/  FSEL R48, RZ, 1, !P6 ;  /* 0x3f800000ff307808 */ /* 0x000fe20007000000 */
[----:B------:R-:W-:Y:S01]  /*1940*/  FADD R36, R44, -R25 ;  /* 0x800000192c247221 */ /* 0x000fe20000000000 */
[----:B------:R-:W-:Y:S01]  /*1950*/  LOP3.LUT R25, R6, 0xff, RZ, 0xc0, !PT ;  /* 0x000000ff06197812 */ /* 0x000fe200078ec0ff */
[----:B------:R-:W0:Y:S01]  /*1960*/  F2F.F64.F32 R26, R35 ;  /* 0x00000023001a7310 */ /* 0x000e220000201800 */
[C---:B------:R-:W-:Y:S01]  /*1970*/  FADD R52, R45.reuse, -R52 ;  /* 0x800000342d347221 */ /* 0x040fe20000000000 */
[----:B------:R-:W-:Y:S01]  /*1980*/  FADD R48, R45, -R48 ;  /* 0x800000302d307221 */ /* 0x000fe20000000000 */
[----:B------:R-:W-:Y:S01]  /*1990*/  P2R R38, PR, RZ, 0x2 ;  /* 0x00000002ff267803 */ /* 0x000fe20000000000 */
[----:B--2---:R-:W-:Y:S01]  /*19a0*/  DADD R30, R30, UR4 ;  /* 0x000000041e1e7e29 */ /* 0x004fe20008000000 */
[----:B-1----:R-:W-:Y:S01]  /*19b0*/  IMAD.WIDE.U32 R22, R25, 0x100, R22 ;  /* 0x0000010019167825 */ /* 0x002fe200078e0016 */
[----:B------:R-:W-:-:S02]  /*19c0*/  LOP3.LUT R25, R33, 0xff, RZ, 0xc0, !PT ;  /* 0x000000ff21197812 */ /* 0x000fc400078ec0ff */
[----:B------:R-:W1:Y:S02]  /*19d0*/  F2F.F64.F32 R28, R36 ;  /* 0x00000024001c7310 */ /* 0x000e640000201800 */
[----:B------:R-:W-:Y:S01]  /*19e0*/  IADD3 R24, P0, PT, R22, R25, RZ ;  /* 0x0000001916187210 */ /* 0x000fe20007f1e0ff */
[----:B0-----:R-:W-:-:S04]  /*19f0*/  DADD R26, R26, UR12 ;  /* 0x0000000c1a1a7e29 */ /* 0x001fc80008000000 */
[----:B------:R-:W-:Y:S01]  /*1a00*/  IMAD.X R25, RZ, RZ, R23, P0 ;  /* 0x000000ffff197224 */ /* 0x000fe200000e0617 */
[----:B------:R-:W-:Y:S01]  /*1a10*/  ISETP.GT.U32.AND P0, PT, R32, 0x2, PT ;  /* 0x000000022000780c */ /* 0x000fe20003f04070 */
[----:B------:R-:W-:Y:S03]  /*1a20*/  F2F.F32.F64 R20, R20 ;  /* 0x0000001400147310 */ /* 0x000fe60000301000 */
[----:B------:R-:W-:Y:S01]  /*1a30*/  FSEL R49, RZ, 1, !P0 ;  /* 0x3f800000ff317808 */ /* 0x000fe20004000000 */
[----:B-1----:R-:W-:-:S04]  /*1a40*/  DADD R28, R28, UR14 ;  /* 0x0000000e1c1c7e29 */ /* 0x002fc80008000000 */
[----:B------:R-:W-:Y:S01]  /*1a50*/  FADD R49, R46, -R49 ;  /* 0x800000312e317221 */ /* 0x000fe20000000000 */
[----:B------:R-:W-:Y:S08]  /*1a60*/  F2F.F32.F64 R21, R30 ;  /* 0x0000001e00157310 */ /* 0x000ff00000301000 */
[----:B------:R0:W1:Y:S08]  /*1a70*/  F2F.F64.F32 R30, R49 ;  /* 0x00000031001e7310 */ /* 0x0000700000201800 */
[----:B------:R-:W-:Y:S01]  /*1a80*/  F2F.F32.F64 R33, R26 ;  /* 0x0000001a00217310 */ /* 0x000fe20000301000 */
[----:B0-----:R-:W-:-:S04]  /*1a90*/  FFMA R49, -R47, R47, 0.5 ;  /* 0x3f0000002f317423 */ /* 0x001fc8000000012f */
[----:B------:R-:W-:Y:S01]  /*1aa0*/  FFMA R49, -R44, R44, R49 ;  /* 0x0000002c2c317223 */ /* 0x000fe20000000131 */
[----:B-1----:R-:W-:Y:S02]  /*1ab0*/  DADD R30, R30, UR4 ;  /* 0x000000041e1e7e29 */ /* 0x002fe40008000000 */
[----:B------:R-:W-:Y:S08]  /*1ac0*/  F2F.F32.F64 R35, R28 ;  /* 0x0000001c00237310 */ /* 0x000ff00000301000 */
[----:B------:R-:W0:Y:S08]  /*1ad0*/  F2F.F64.F32 R26, R51 ;  /* 0x00000033001a7310 */ /* 0x000e300000201800 */
[----:B------:R-:W1:Y:S01]  /*1ae0*/  F2F.F64.F32 R28, R53 ;  /* 0x00000035001c7310 */ /* 0x000e620000201800 */
[----:B0-----:R-:W-:-:S07]  /*1af0*/  DADD R26, R26, UR12 ;  /* 0x0000000c1a1a7e29 */ /* 0x001fce0008000000 */
[----:B------:R-:W-:Y:S01]  /*1b00*/  F2F.F32.F64 R32, R30 ;  /* 0x0000001e00207310 */ /* 0x000fe20000301000 */
[----:B-1----:R-:W-:-:S07]  /*1b10*/  DADD R28, R28, UR14 ;  /* 0x0000000e1c1c7e29 */ /* 0x002fce0008000000 */
[----:B------:R0:W1:Y:S08]  /*1b20*/  F2F.F64.F32 R30, R50 ;  /* 0x00000032001e7310 */ /* 0x0000700000201800 */
[----:B------:R-:W-:Y:S01]  /*1b30*/  F2F.F32.F64 R34, R26 ;  /* 0x0000001a00227310 */ /* 0x000fe20000301000 */
[----:B0-----:R-:W-:-:S04]  /*1b40*/  FFMA R50, -R46, R46, R49 ;  /* 0x0000002e2e327223 */ /* 0x001fc80000000131 */
[----:B------:R-:W-:Y:S01]  /*1b50*/  FFMA R50, -R45, R45, R50 ;  /* 0x0000002d2d327223 */ /* 0x000fe20000000132 */
[----:B-1----:R-:W-:Y:S02]  /*1b60*/  DADD R30, R30, UR4 ;  /* 0x000000041e1e7e29 */ /* 0x002fe40008000000 */
[----:B------:R-:W-:Y:S02]  /*1b70*/  F2F.F32.F64 R36, R28 ;  /* 0x0000001c00247310 */ /* 0x000fe40000301000 */
[----:B------:R-:W-:-:S06]  /*1b80*/  FSETP.GEU.AND P1, PT, R50, RZ, PT ;  /* 0x000000ff3200720b */ /* 0x000fcc0003f2e000 */
[----:B------:R-:W0:Y:S08]  /*1b90*/  F2F.F64.F32 R26, R52 ;  /* 0x00000034001a7310 */ /* 0x000e300000201800 */
[----:B------:R1:W2:Y:S01]  /*1ba0*/  F2F.F64.F32 R28, R48 ;  /* 0x00000030001c7310 */ /* 0x0002a20000201800 */
[----:B0-----:R-:W-:-:S07]  /*1bb0*/  DADD R26, R26, UR12 ;  /* 0x0000000c1a1a7e29 */ /* 0x001fce0008000000 */
[----:B------:R0:W3:Y:S01]  /*1bc0*/  F2F.F32.F64 R31, R30 ;  /* 0x0000001e001f7310 */ /* 0x0000e20000301000 */
[----:B-1----:R-:W-:Y:S01]  /*1bd0*/  IMAD.MOV.U32 R48, RZ, RZ, RZ ;  /* 0x000000ffff307224 */ /* 0x002fe200078e00ff */
[----:B--2---:R-:W-:-:S06]  /*1be0*/  DADD R28, R28, UR14 ;  /* 0x0000000e1c1c7e29 */ /* 0x004fcc0008000000 */
[----:B------:R0:W1:Y:S08]  /*1bf0*/  F2F.F32.F64 R51, R26 ;  /* 0x0000001a00337310 */ /* 0x0000700000301000 */
[----:B------:R0:W2:Y:S01]  /*1c00*/  F2F.F32.F64 R53, R28 ;  /* 0x0000001c00357310 */ /* 0x0000a20000301000 */
[----:B---3--:R-:W-:Y:S05]  /*1c10*/  @!P1 BRA `(.L_x_12) ;  /* 0x0000000000889947 */ /* 0x008fea0003800000 */
[----:B0-----:R-:W3:Y:S01]  /*1c20*/  LDG.E.U8 R27, desc[UR6][R24.64] ;  /* 0x00000006181b7981 */ /* 0x001ee2000c1e1100 */
[----:B------:R-:W-:-:S05]  /*1c30*/  LOP3.LUT R26, R10, 0xff, RZ, 0xc0, !PT ;  /* 0x000000ff0a1a7812 */ /* 0x000fca00078ec0ff */
[----:B---3--:R-:W-:-:S05]  /*1c40*/  IMAD.IADD R27, R26, 0x1, R27 ;  /* 0x000000011a1b7824 */ /* 0x008fca00078e021b */
[----:B------:R-:W-:-:S05]  /*1c50*/  IADD3 R48, P1, PT, R22, R27, RZ ;  /* 0x0000001b16307210 */ /* 0x000fca0007f3e0ff */
[----:B------:R-:W-:-:S06]  /*1c60*/  IMAD.X R49, RZ, RZ, R23, P1 ;  /* 0x000000ffff317224 */ /* 0x000fcc00008e0617 */
[----:B------:R-:W3:Y:S01]  /*1c70*/  LDG.E.U8 R49, desc[UR6][R48.64] ;  /* 0x0000000630317981 */ /* 0x000ee2000c1e1100 */
        /* <DEDUP_REMOVED lines=8> */
[----:B------:R-:W-:-:S05]  /*1d00*/  IMAD.X R27, RZ, RZ, R23, P1 ;  /* 0x000000ffff1b7224 */ /* 0x000fca00008e0617 */
[----:B------:R-:W3:Y:S01]  /*1d10*/  LDG.E.U8 R26, desc[UR6][R26.64] ;  /* 0x000000061a1a7981 */ /* 0x000ee2000c1e1100 */
[----:B------:R-:W-:-:S04]  /*1d20*/  FMUL R50, R50, R50 ;  /* 0x0000003232327220 */ /* 0x000fc80000400000 */
[----:B------:R-:W-:Y:S01]  /*1d30*/  FMUL R48, R50, R50 ;  /* 0x0000003232307220 */ /* 0x000fe20000400000 */
[C---:B---3--:R-:W-:Y:S02]  /*1d40*/  LOP3.LUT R30, R26.reuse, 0x1f, RZ, 0xc0, !PT ;  /* 0x0000001f1a1e7812 */ /* 0x048fe400078ec0ff */
[----:B------:R-:W-:Y:S02]  /*1d50*/  LOP3.LUT R28, R26, 0x1, RZ, 0xc0, !PT ;  /* 0x000000011a1c7812 */ /* 0x000fe400078ec0ff */
[----:B------:R-:W-:-:S04]  /*1d60*/  ISETP.GE.U32.AND P1, PT, R30, 0x18, PT ;  /* 0x000000181e00780c */ /* 0x000fc80003f26070 */
[----:B------:R-:W-:Y:S02]  /*1d70*/  FSEL R47, R47, R44, !P1 ;  /* 0x0000002c2f2f7208 */ /* 0x000fe40004800000 */
[----:B------:R-:W-:-:S04]  /*1d80*/  ISETP.GE.U32.AND P1, PT, R30, 0x10, PT ;  /* 0x000000101e00780c */ /* 0x000fc80003f26070 */
[----:B------:R-:W-:Y:S02]  /*1d90*/  FSEL R44, R44, R46, !P1 ;  /* 0x0000002e2c2c7208 */ /* 0x000fe40004800000 */
[----:B------:R-:W-:-:S04]  /*1da0*/  ISETP.GE.U32.AND P1, PT, R30, 0x8, PT ;  /* 0x000000081e00780c */ /* 0x000fc80003f26070 */
[----:B------:R-:W-:Y:S02]  /*1db0*/  FSEL R45, R46, R45, !P1 ;  /* 0x0000002d2e2d7208 */ /* 0x000fe40004800000 */
[----:B------:R-:W-:-:S04]  /*1dc0*/  ISETP.NE.U32.AND P1, PT, R28, 0x1, PT ;  /* 0x000000011c00780c */ /* 0x000fc80003f25070 */
[----:B------:R-:W-:Y:S02]  /*1dd0*/  FSEL R47, -R47, R47, !P1 ;  /* 0x0000002f2f2f7208 */ /* 0x000fe40004800100 */
[----:B------:R-:W-:-:S05]  /*1de0*/  R2P PR, R26, 0x6 ;  /* 0x000000061a007804 */ /* 0x000fca0000000000 */
[----:B------:R-:W-:Y:S02]  /*1df0*/  FSEL R44, R44, -R44, !P1 ;  /* 0x8000002c2c2c7208 */ /* 0x000fe40004800000 */
[----:B------:R-:W-:-:S03]  /*1e00*/  FSEL R45, R45, -R45, !P2 ;  /* 0x8000002d2d2d7208 */ /* 0x000fc60005000000 */
[----:B------:R-:W-:-:S04]  /*1e10*/  FADD R44, R47, R44 ;  /* 0x0000002c2f2c7221 */ /* 0x000fc80000000000 */
[----:B------:R-:W-:-:S04]  /*1e20*/  FADD R45, R44, R45 ;  /* 0x0000002d2c2d7221 */ /* 0x000fc80000000000 */
[----:B------:R-:W-:-:S07]  /*1e30*/  FMUL R48, R48, R45 ;  /* 0x0000002d30307220 */ /* 0x000fce0000400000 */
.L_x_12:
[----:B------:R-:W-:Y:S05]  /*1e40*/  BSYNC.RECONVERGENT B0 ;  /* 0x0000000000007941 */ /* 0x000fea0003800200 */
.L_x_11:
[----:B0-----:R-:W-:Y:S01]  /*1e50*/  FFMA R26, -R16, R16, 0.5 ;  /* 0x3f000000101a7423 */ /* 0x001fe20000000110 */
[----:B------:R-:W-:Y:S01]  /*1e60*/  BSSY.RECONVERGENT B0, `(.L_x_13) ;  /* 0x0000032000007945 */ /* 0x000fe20003800200 */
[----:B------:R-:W-:Y:S02]  /*1e70*/  IMAD.MOV.U32 R45, RZ, RZ, RZ ;  /* 0x000000ffff2d7224 */ /* 0x000fe400078e00ff */
[----:B------:R-:W-:-:S04]  /*1e80*/  FFMA R27, -R21, R21, R26 ;  /* 0x00000015151b7223 */ /* 0x000fc8000000011a */
[----:B------:R-:W-:-:S04]  /*1e90*/  FFMA R30, -R32, R32, R27 ;  /* 0x00000020201e7223 */ /* 0x000fc8000000011b */
[----:B------:R-:W-:-:S05]  /*1ea0*/  FFMA R30, -R31, R31, R30 ;  /* 0x0000001f1f1e7223 */ /* 0x000fca000000011e */
[----:B------:R-:W-:-:S13]  /*1eb0*/  FSETP.GEU.AND P1, PT, R30, RZ, PT ;  /* 0x000000ff1e00720b */ /* 0x000fda0003f2e000 */
[----:B------:R-:W-:Y:S05]  /*1ec0*/  @!P1 BRA `(.L_x_14) ;  /* 0x0000000000ac9947 */ /* 0x000fea0003800000 */
[----:B------:R-:W-:Y:S02]  /*1ed0*/  SEL R27, RZ, 0x1, !P5 ;  /* 0x00000001ff1b7807 */ /* 0x000fe40006800000 */
[----:B------:R-:W-:Y:S02]  /*1ee0*/  LOP3.LUT R29, R10, 0xff, RZ, 0xc0, !PT ;  /* 0x000000ff0a1d7812 */ /* 0x000fe400078ec0ff */
[----:B------:R-:W-:-:S03]  /*1ef0*/  IADD3 R26, P1, PT, R27, R24, RZ ;  /* 0x000000181b1a7210 */ /* 0x000fc60007f3e0ff */
[----:B------:R-:W-:Y:S02]  /*1f00*/  VIADD R28, R29, 0x1 ;  /* 0x000000011d1c7836 */ /* 0x000fe40000000000 */
[----:B------:R-:W-:Y:S02]  /*1f10*/  IMAD.X R27, RZ, RZ, R25, P1 ;  /* 0x000000ffff1b7224 */ /* 0x000fe400008e0619 */
[----:B------:R-:W-:-:S04]  /*1f20*/  @!P0 IMAD.MOV R28, RZ, RZ, R29 ;  /* 0x000000ffff1c8224 */ /* 0x000fc800078e021d */
[----:B------:R-:W3:Y:S01]  /*1f30*/  LDG.E.U8 R27, desc[UR6][R26.64] ;  /* 0x000000061a1b7981 */ /* 0x000ee2000c1e1100 */
[----:B------:R-:W-:Y:S01]  /*1f40*/  LOP3.LUT R29, R15, 0xff, RZ, 0xc0, !PT ;  /* 0x000000ff0f1d7812 */ /* 0x000fe200078ec0ff */
[----:B---3--:R-:W-:-:S04]  /*1f50*/  IMAD.IADD R45, R27, 0x1, R28 ;  /* 0x000000011b2d7824 */ /* 0x008fc800078e021c */
[----:B------:R-:W-:Y:S02]  /*1f60*/  VIADD R28, R29, 0x1 ;  /* 0x000000011d1c7836 */ /* 0x000fe40000000000 */
[----:B------:R-:W-:Y:S01]  /*1f70*/  @!P3 IMAD.MOV R28, RZ, RZ, R29 ;  /* 0x000000ffff1cb224 */ /* 0x000fe200078e021d */
[----:B------:R-:W-:-:S05]  /*1f80*/  IADD3 R44, P0, PT, R22, R45, RZ ;  /* 0x0000002d162c7210 */ /* 0x000fca0007f1e0ff */
[----:B------:R-:W-:-:S06]  /*1f90*/  IMAD.X R45, RZ, RZ, R23, P0 ;  /* 0x000000ffff2d7224 */ /* 0x000fcc00000e0617 */
[----:B------:R-:W3:Y:S01]  /*1fa0*/  LDG.E.U8 R45, desc[UR6][R44.64] ;  /* 0x000000062c2d7981 */ /* 0x000ee2000c1e1100 */
[----:B------:R-:W-:-:S05]  /*1fb0*/  LOP3.LUT R27, R8, 0xff, RZ, 0xc0, !PT ;  /* 0x000000ff081b7812 */ /* 0x000fca00078ec0ff */
[----:B------:R-:W-:Y:S02]  /*1fc0*/  VIADD R26, R27, 0x1 ;  /* 0x000000011b1a7836 */ /* 0x000fe40000000000 */
[----:B------:R-:W-:Y:S02]  /*1fd0*/  @!P4 IMAD.MOV R26, RZ, RZ, R27 ;  /* 0x000000ffff1ac224 */ /* 0x000fe400078e021b */
[----:B---3--:R-:W-:-:S05]  /*1fe0*/  IMAD.IADD R29, R45, 0x1, R28 ;  /* 0x000000012d1d7824 */ /* 0x008fca00078e021c */
[----:B------:R-:W-:-:S05]  /*1ff0*/  IADD3 R28, P0, PT, R22, R29, RZ ;  /* 0x0000001d161c7210 */ /* 0x000fca0007f1e0ff */
[----:B------:R-:W-:-:S06]  /*2000*/  IMAD.X R29, RZ, RZ, R23, P0 ;  /* 0x000000ffff1d7224 */ /* 0x000fcc00000e0617 */
[----:B------:R-:W3:Y:S02]  /*2010*/  LDG.E.U8 R29, desc[UR6][R28.64] ;  /* 0x000000061c1d7981 */ /* 0x000ee4000c1e1100 */
        /* <DEDUP_REMOVED lines=15> */
[----:B------:R-:W-:Y:S02]  /*2110*/  R2P PR, R26, 0x6 ;  /* 0x000000061a007804 */ /* 0x000fe40000000000 */
[----:B------:R-:W-:-:S03]  /*2120*/  FSEL R16, -R16, R16, !P0 ;  /* 0x0000001010107208 */ /* 0x000fc60004000100 */
[----:B------:R-:W-:Y:S02]  /*2130*/  FSEL R21, R21, -R21, !P1 ;  /* 0x8000001515157208 */ /* 0x000fe40004800000 */
[----:B------:R-:W-:-:S03]  /*2140*/  FSEL R31, R31, -R31, !P2 ;  /* 0x8000001f1f1f7208 */ /* 0x000fc60005000000 */
[----:B------:R-:W-:-:S04]  /*2150*/  FADD R16, R16, R21 ;  /* 0x0000001510107221 */ /* 0x000fc80000000000 */
[----:B------:R-:W-:-:S04]  /*2160*/  FADD R31, R16, R31 ;  /* 0x0000001f101f7221 */ /* 0x000fc80000000000 */
[----:B------:R-:W-:-:S07]  /*2170*/  FMUL R45, R30, R31 ;  /* 0x0000001f1e2d7220 */ /* 0x000fce0000400000 */
.L_x_14:
[----:B------:R-:W-:Y:S05]  /*2180*/  BSYNC.RECONVERGENT B0 ;  /* 0x0000000000007941 */ /* 0x000fea0003800200 */
.L_x_13:
[----:B------:R-:W-:Y:S01]  /*2190*/  FFMA R16, -R18, R18, 0.5 ;  /* 0x3f00000012107423 */ /* 0x000fe20000000112 */
[----:B------:R-:W-:Y:S03]  /*21a0*/  BSSY.RECONVERGENT B0, `(.L_x_15) ;  /* 0x0000036000007945 */ /* 0x000fe60003800200 */
[----:B------:R-:W-:-:S04]  /*21b0*/  FFMA R21, -R33, R33, R16 ;  /* 0x0000002121157223 */ /* 0x000fc80000000110 */
[----:B------:R-:W-:-:S04]  /*21c0*/  FFMA R16, -R34, R34, R21 ;  /* 0x0000002222107223 */ /* 0x000fc80000000115 */
[----:B-1----:R-:W-:Y:S01]  /*21d0*/  FFMA R21, -R51, R51, R16 ;  /* 0x0000003333157223 */ /* 0x002fe20000000110 */
[----:B------:R-:W-:-:S04]  /*21e0*/  IMAD.MOV.U32 R16, RZ, RZ, RZ ;  /* 0x000000ffff107224 */ /* 0x000fc800078e00ff */
[----:B------:R-:W-:-:S13]  /*21f0*/  FSETP.GEU.AND P0, PT, R21, RZ, PT ;  /* 0x000000ff1500720b */ /* 0x000fda0003f0e000 */
[----:B------:R-:W-:Y:S05]  /*2200*/  @!P0 BRA `(.L_x_16) ;  /* 0x0000000000bc8947 */ /* 0x000fea0003800000 */
[----:B------:R-:W-:Y:S02]  /*2210*/  ISETP.NE.AND P4, PT, R38, RZ, PT ;  /* 0x000000ff2600720c */ /* 0x000fe40003f85270 */
[----:B------:R-:W-:Y:S02]  /*2220*/  ISETP.NE.AND P3, PT, R39, RZ, PT ;  /* 0x000000ff2700720c */ /* 0x000fe40003f65270 */
[----:B------:R-:W-:Y:S02]  /*2230*/  SEL R29, RZ, 0x1, !P4 ;  /* 0x00000001ff1d7807 */ /* 0x000fe40006000000 */
[----:B------:R-:W-:Y:S02]  /*2240*/  ISETP.NE.AND P2, PT, R40, RZ, PT ;  /* 0x000000ff2800720c */ /* 0x000fe40003f45270 */
[----:B------:R-:W-:Y:S02]  /*2250*/  IADD3 R28, P0, PT, R29, R24, RZ ;  /* 0x000000181d1c7210 */ /* 0x000fe40007f1e0ff */
[----:B------:R-:W-:-:S03]  /*2260*/  ISETP.NE.AND P1, PT, R41, RZ, PT ;  /* 0x000000ff2900720c */ /* 0x000fc60003f25270 */
[----:B------:R-:W-:-:S06]  /*2270*/  IMAD.X R29, RZ, RZ, R25, P0 ;  /* 0x000000ffff1d7224 */ /* 0x000fcc00000e0619 */
[----:B------:R-:W3:Y:S01]  /*2280*/  LDG.E.U8 R29, desc[UR6][R28.64] ;  /* 0x000000061c1d7981 */ /* 0x000ee2000c1e1100 */
[----:B------:R-:W-:-:S05]  /*2290*/  LOP3.LUT R26, R10, 0xff, RZ, 0xc0, !PT ;  /* 0x000000ff0a1a7812 */ /* 0x000fca00078ec0ff */
[----:B------:R-:W-:Y:S02]  /*22a0*/  VIADD R16, R26, 0x1 ;  /* 0x000000011a107836 */ /* 0x000fe40000000000 */
[----:B------:R-:W-:-:S04]  /*22b0*/  @!P3 IMAD.MOV R16, RZ, RZ, R26 ;  /* 0x000000ffff10b224 */ /* 0x000fc800078e021a */
[----:B---3--:R-:W-:-:S05]  /*22c0*/  IMAD.IADD R27, R29, 0x1, R16 ;  /* 0x000000011d1b7824 */ /* 0x008fca00078e0210 */
[----:B------:R-:W-:-:S05]  /*22d0*/  IADD3 R26, P0, PT, R22, R27, RZ ;  /* 0x0000001b161a7210 */ /* 0x000fca0007f1e0ff */
        /* <DEDUP_REMOVED lines=14> */
[----:B------:R-:W-:-:S05]  /*23c0*/  IMAD.X R27, RZ, RZ, R23, P0 ;  /* 0x000000ffff1b7224 */ /* 0x000fca00000e0617 */
[----:B------:R-:W3:Y:S01]  /*23d0*/  LDG.E.U8 R26, desc[UR6][R26.64] ;  /* 0x000000061a1a7981 */ /* 0x000ee2000c1e1100 */
[----:B------:R-:W-:Y:S01]  /*23e0*/  FMUL R21, R21, R21 ;  /* 0x0000001515157220 */ /* 0x000fe20000400000 */
[----:B---3--:R-:W-:-:S04]  /*23f0*/  LOP3.LUT R16, R26, 0x1f, RZ, 0xc0, !PT ;  /* 0x0000001f1a107812 */ /* 0x008fc800078ec0ff */
[C---:B------:R-:W-:Y:S02]  /*2400*/  ISETP.GE.U32.AND P1, PT, R16.reuse, 0x18, PT ;  /* 0x000000181000780c */ /* 0x040fe40003f26070 */
[C---:B------:R-:W-:Y:S02]  /*2410*/  ISETP.GE.U32.AND P2, PT, R16.reuse, 0x10, PT ;  /* 0x000000101000780c */ /* 0x040fe40003f46070 */
[----:B------:R-:W-:Y:S02]  /*2420*/  ISETP.GE.U32.AND P0, PT, R16, 0x8, PT ;  /* 0x000000081000780c */ /* 0x000fe40003f06070 */
[----:B------:R-:W-:Y:S02]  /*2430*/  LOP3.LUT R16, R26, 0x1, RZ, 0xc0, !PT ;  /* 0x000000011a107812 */ /* 0x000fe400078ec0ff */
[----:B------:R-:W-:Y:S02]  /*2440*/  FSEL R18, R18, R33, !P1 ;  /* 0x0000002112127208 */ /* 0x000fe40004800000 */
[----:B------:R-:W-:-:S02]  /*2450*/  FSEL R33, R33, R34, !P2 ;  /* 0x0000002221217208 */ /* 0x000fc40005000000 */
[----:B------:R-:W-:Y:S02]  /*2460*/  R2P PR, R26, 0x6 ;  /* 0x000000061a007804 */ /* 0x000fe40000000000 */
[----:B------:R-:W-:Y:S02]  /*2470*/  FSEL R34, R34, R51, !P0 ;  /* 0x0000003322227208 */ /* 0x000fe40004000000 */
[----:B------:R-:W-:Y:S01]  /*2480*/  ISETP.NE.U32.AND P0, PT, R16, 0x1, PT ;  /* 0x000000011000780c */ /* 0x000fe20003f05070 */
[----:B------:R-:W-:Y:S01]  /*2490*/  FMUL R16, R21, R21 ;  /* 0x0000001515107220 */ /* 0x000fe20000400000 */
[----:B------:R-:W-:Y:S02]  /*24a0*/  FSEL R33, R33, -R33, !P1 ;  /* 0x8000002121217208 */ /* 0x000fe40004800000 */
[----:B------:R-:W-:Y:S02]  /*24b0*/  FSEL R18, -R18, R18, !P0 ;  /* 0x0000001212127208 */ /* 0x000fe40004000100 */
[----:B------:R-:W-:-:S03]  /*24c0*/  FSEL R27, R34, -R34, !P2 ;  /* 0x80000022221b7208 */ /* 0x000fc60005000000 */
[----:B------:R-:W-:-:S04]  /*24d0*/  FADD R18, R18, R33 ;  /* 0x0000002112127221 */ /* 0x000fc80000000000 */
[----:B------:R-:W-:-:S04]  /*24e0*/  FADD R27, R18, R27 ;  /* 0x0000001b121b7221 */ /* 0x000fc80000000000 */
[----:B------:R-:W-:-:S07]  /*24f0*/  FMUL R16, R16, R27 ;  /* 0x0000001b10107220 */ /* 0x000fce0000400000 */
.L_x_16:
[----:B------:R-:W-:Y:S05]  /*2500*/  BSYNC.RECONVERGENT B0 ;  /* 0x0000000000007941 */ /* 0x000fea0003800200 */
.L_x_15:
[----:B------:R-:W-:Y:S01]  /*2510*/  FFMA R18, -R20, R20, 0.5 ;  /* 0x3f00000014127423 */ /* 0x000fe20000000114 */
[----:B------:R-:W-:Y:S01]  /*2520*/  FFMA R26, -R12, R12, 0.5 ;  /* 0x3f0000000c1a7423 */ /* 0x000fe2000000010c */
[----:B------:R-:W-:Y:S02]  /*2530*/  BSSY.RECONVERGENT B0, `(.L_x_17) ;  /* 0x0000039000007945 */ /* 0x000fe40003800200 */
[----:B------:R-:W-:Y:S01]  /*2540*/  FFMA R21, -R35, R35, R18 ;  /* 0x0000002323157223 */ /* 0x000fe20000000112 */
[----:B------:R-:W-:-:S03]  /*2550*/  FFMA R27, -R17, R17, R26 ;  /* 0x00000011111b7223 */ /* 0x000fc6000000011a */
[----:B------:R-:W-:Y:S01]  /*2560*/  FFMA R18, -R36, R36, R21 ;  /* 0x0000002424127223 */ /* 0x000fe20000000115 */
[----:B------:R-:W-:-:S03]  /*2570*/  FFMA R26, -R14, R14, R27 ;  /* 0x0000000e0e1a7223 */ /* 0x000fc6000000011b */
[----:B--2---:R-:W-:Y:S01]  /*2580*/  FFMA R21, -R53, R53, R18 ;  /* 0x0000003535157223 */ /* 0x004fe20000000112 */
[----:B------:R-:W-:Y:S01]  /*2590*/  FFMA R18, -R19, R19, R26 ;  /* 0x0000001313127223 */ /* 0x000fe2000000011a */
[----:B------:R-:W-:-:S03]  /*25a0*/  IMAD.MOV.U32 R26, RZ, RZ, RZ ;  /* 0x000000ffff1a7224 */ /* 0x000fc600078e00ff */
[----:B------:R-:W-:Y:S02]  /*25b0*/  FSETP.GEU.AND P1, PT, R21, RZ, PT ;  /* 0x000000ff1500720b */ /* 0x000fe40003f2e000 */
[----:B------:R-:W-:-:S11]  /*25c0*/  FSETP.GEU.AND P0, PT, R18, RZ, PT ;  /* 0x000000ff1200720b */ /* 0x000fd60003f0e000 */
[----:B------:R-:W-:Y:S05]  /*25d0*/  @!P1 BRA `(.L_x_18) ;  /* 0x0000000000b89947 */ /* 0x000fea0003800000 */
[----:B------:R-:W-:Y:S02]  /*25e0*/  SEL R27, RZ, 0x1, !P6 ;  /* 0x00000001ff1b7807 */ /* 0x000fe40007000000 */
[----:B------:R-:W-:Y:S02]  /*25f0*/  ISETP.NE.AND P4, PT, R42, RZ, PT ;  /* 0x000000ff2a00720c */ /* 0x000fe40003f85270 */
[----:B------:R-:W-:Y:S02]  /*2600*/  IADD3 R26, P1, PT, R27, R24, RZ ;  /* 0x000000181b1a7210 */ /* 0x000fe40007f3e0ff */
[----:B------:R-:W-:Y:S02]  /*2610*/  ISETP.NE.AND P3, PT, R43, RZ, PT ;  /* 0x000000ff2b00720c */ /* 0x000fe40003f65270 */
[----:B------:R-:W-:Y:S01]  /*2620*/  ISETP.NE.AND P2, PT, R37, RZ, PT ;  /* 0x000000ff2500720c */ /* 0x000fe20003f45270 */
[----:B------:R-:W-:-:S06]  /*2630*/  IMAD.X R27, RZ, RZ, R25, P1 ;  /* 0x000000ffff1b7224 */ /* 0x000fcc00008e0619 */
[----:B------:R-:W2:Y:S01]  /*2640*/  LDG.E.U8 R27, desc[UR6][R26.64] ;  /* 0x000000061a1b7981 */ /* 0x000ea2000c1e1100 */
[----:B------:R-:W-:-:S05]  /*2650*/  LOP3.LUT R29, R10, 0xff, RZ, 0xc0, !PT ;  /* 0x000000ff0a1d7812 */ /* 0x000fca00078ec0ff */
[----:B------:R-:W-:Y:S02]  /*2660*/  VIADD R28, R29, 0x1 ;  /* 0x000000011d1c7836 */ /* 0x000fe40000000000 */
[----:B------:R-:W-:-:S04]  /*2670*/  @!P4 IMAD.MOV R28, RZ, RZ, R29 ;  /* 0x000000ffff1cc224 */ /* 0x000fc800078e021d */
[----:B--2---:R-:W-:-:S05]  /*2680*/  IMAD.IADD R29, R27, 0x1, R28 ;  /* 0x000000011b1d7824 */ /* 0x004fca00078e021c */
[----:B------:R-:W-:-:S05]  /*2690*/  IADD3 R28, P1, PT, R22, R29, RZ ;  /* 0x0000001d161c7210 */ /* 0x000fca0007f3e0ff */
        /* <DEDUP_REMOVED lines=14> */
[----:B------:R-:W-:-:S05]  /*2780*/  IMAD.X R29, RZ, RZ, R23, P1 ;  /* 0x000000ffff1d7224 */ /* 0x000fca00008e0617 */
[----:B------:R-:W2:Y:S01]  /*2790*/  LDG.E.U8 R28, desc[UR6][R28.64] ;  /* 0x000000061c1c7981 */ /* 0x000ea2000c1e1100 */
[----:B------:R-:W-:-:S04]  /*27a0*/  FMUL R21, R21, R21 ;  /* 0x0000001515157220 */ /* 0x000fc80000400000 */
[----:B------:R-:W-:Y:S01]  /*27b0*/  FMUL R21, R21, R21 ;  /* 0x0000001515157220 */ /* 0x000fe20000400000 */
[C---:B--2---:R-:W-:Y:S02]  /*27c0*/  LOP3.LUT R30, R28.reuse, 0x1f, RZ, 0xc0, !PT ;  /* 0x0000001f1c1e7812 */ /* 0x044fe400078ec0ff */
[----:B------:R-:W-:Y:S02]  /*27d0*/  R2P PR, R28, 0x6 ;  /* 0x000000061c007804 */ /* 0x000fe40000000000 */
[----:B------:R-:W-:Y:S02]  /*27e0*/  ISETP.GE.U32.AND P3, PT, R30, 0x18, PT ;  /* 0x000000181e00780c */ /* 0x000fe40003f66070 */
[----:B------:R-:W-:Y:S02]  /*27f0*/  LOP3.LUT R31, R28, 0x1, RZ, 0xc0, !PT ;  /* 0x000000011c1f7812 */ /* 0x000fe400078ec0ff */
[----:B------:R-:W-:Y:S02]  /*2800*/  ISETP.GE.U32.AND P4, PT, R30, 0x10, PT ;  /* 0x000000101e00780c */ /* 0x000fe40003f86070 */
[----:B------:R-:W-:-:S02]  /*2810*/  FSEL R20, R20, R35, !P3 ;  /* 0x0000002314147208 */ /* 0x000fc40005800000 */
[----:B------:R-:W-:Y:S02]  /*2820*/  ISETP.GE.U32.AND P5, PT, R30, 0x8, PT ;  /* 0x000000081e00780c */ /* 0x000fe40003fa6070 */
[----:B------:R-:W-:Y:S02]  /*2830*/  ISETP.NE.U32.AND P6, PT, R31, 0x1, PT ;  /* 0x000000011f00780c */ /* 0x000fe40003fc5070 */
[----:B------:R-:W-:Y:S02]  /*2840*/  FSEL R35, R35, R36, !P4 ;  /* 0x0000002423237208 */ /* 0x000fe40006000000 */
[----:B------:R-:W-:Y:S02]  /*2850*/  FSEL R36, R36, R53, !P5 ;  /* 0x0000003524247208 */ /* 0x000fe40006800000 */
[----:B------:R-:W-:Y:S02]  /*2860*/  FSEL R20, -R20, R20, !P6 ;  /* 0x0000001414147208 */ /* 0x000fe40007000100 */
[----:B------:R-:W-:-:S02]  /*2870*/  FSEL R35, R35, -R35, !P1 ;  /* 0x8000002323237208 */ /* 0x000fc40004800000 */
[----:B------:R-:W-:-:S03]  /*2880*/  FSEL R27, R36, -R36, !P2 ;  /* 0x80000024241b7208 */ /* 0x000fc60005000000 */
[----:B------:R-:W-:-:S04]  /*2890*/  FADD R20, R20, R35 ;  /* 0x0000002314147221 */ /* 0x000fc80000000000 */
[----:B------:R-:W-:-:S04]  /*28a0*/  FADD R20, R20, R27 ;  /* 0x0000001b14147221 */ /* 0x000fc80000000000 */
[----:B------:R-:W-:-:S07]  /*28b0*/  FMUL R26, R21, R20 ;  /* 0x00000014151a7220 */ /* 0x000fce0000400000 */
.L_x_18:
[----:B------:R-:W-:Y:S05]  /*28c0*/  BSYNC.RECONVERGENT B0 ;  /* 0x0000000000007941 */ /* 0x000fea0003800200 */
.L_x_17:
[----:B------:R-:W-:Y:S01]  /*28d0*/  BSSY.RECONVERGENT B0, `(.L_x_19) ;  /* 0x0000024000007945 */ /* 0x000fe20003800200 */
[----:B------:R-:W-:-:S03]  /*28e0*/  IMAD.MOV.U32 R20, RZ, RZ, RZ ;  /* 0x000000ffff147224 */ /* 0x000fc600078e00ff */
[----:B------:R-:W-:Y:S05]  /*28f0*/  @!P0 BRA `(.L_x_20) ;  /* 0x0000000000848947 */ /* 0x000fea0003800000 */
[----:B------:R-:W-:Y:S02]  /*2900*/  IMAD.MOV.U32 R29, RZ, RZ, R25 ;  /* 0x000000ffff1d7224 */ /* 0x000fe400078e0019 */
[----:B------:R-:W-:-:S05]  /*2910*/  IMAD.MOV.U32 R28, RZ, RZ, R24 ;  /* 0x000000ffff1c7224 */ /* 0x000fca00078e0018 */
[----:B------:R-:W2:Y:S01]  /*2920*/  LDG.E.U8 R29, desc[UR6][R28.64+0x1] ;  /* 0x000001061c1d7981 */ /* 0x000ea2000c1e1100 */
[----:B------:R-:W-:-:S04]  /*2930*/  LOP3.LUT R10, R10, 0xff, RZ, 0xc0, !PT ;  /* 0x000000ff0a0a7812 */ /* 0x000fc800078ec0ff */
[----:B--2---:R-:W-:-:S04]  /*2940*/  IADD3 R20, P0, P1, R22, R10, R29 ;  /* 0x0000000a16147210 */ /* 0x004fc8000791e01d */
[----:B------:R-:W-:-:S06]  /*2950*/  IADD3.X R21, PT, PT, R23, RZ, RZ, P0, P1 ;  /* 0x000000ff17157210 */ /* 0x000fcc00007e24ff */
[----:B------:R-:W2:Y:S01]  /*2960*/  LDG.E.U8 R21, desc[UR6][R20.64+0x1] ;  /* 0x0000010614157981 */ /* 0x000ea2000c1e1100 */
[----:B------:R-:W-:-:S04]  /*2970*/  LOP3.LUT R15, R15, 0xff, RZ, 0xc0, !PT ;  /* 0x000000ff0f0f7812 */ /* 0x000fc800078ec0ff */
[----:B--2---:R-:W-:-:S04]  /*2980*/  IADD3 R24, P0, P1, R22, R15, R21 ;  /* 0x0000000f16187210 */ /* 0x004fc8000791e015 */
[----:B------:R-:W-:-:S06]  /*2990*/  IADD3.X R25, PT, PT, R23, RZ, RZ, P0, P1 ;  /* 0x000000ff17197210 */ /* 0x000fcc00007e24ff */
[----:B------:R-:W2:Y:S01]  /*29a0*/  LDG.E.U8 R25, desc[UR6][R24.64+0x1] ;  /* 0x0000010618197981 */ /* 0x000ea2000c1e1100 */
[----:B------:R-:W-:-:S04]  /*29b0*/  LOP3.LUT R8, R8, 0xff, RZ, 0xc0, !PT ;  /* 0x000000ff08087812 */ /* 0x000fc800078ec0ff */
[----:B--2---:R-:W-:-:S04]  /*29c0*/  IADD3 R22, P0, P1, R22, R8, R25 ;  /* 0x0000000816167210 */ /* 0x004fc8000791e019 */
[----:B------:R-:W-:-:S05]  /*29d0*/  IADD3.X R23, PT, PT, R23, RZ, RZ, P0, P1 ;  /* 0x000000ff17177210 */ /* 0x000fca00007e24ff */
        /* <DEDUP_REMOVED lines=19> */
.L_x_20:
[----:B------:R-:W-:Y:S05]  /*2b10*/  BSYNC.RECONVERGENT B0 ;  /* 0x0000000000007941 */ /* 0x000fea0003800200 */
.L_x_19:
[----:B------:R-:W-:Y:S02]  /*2b20*/  VIADD R6, R6, 0x1 ;  /* 0x0000000106067836 */ /* 0x000fe40000000000 */
[----:B------:R-:W-:Y:S01]  /*2b30*/  FADD R45, R45, R48 ;  /* 0x000000302d2d7221 */ /* 0x000fe20000000000 */
[----:B------:R-:W-:Y:S01]  /*2b40*/  FADD R4, R5, R4 ;  /* 0x0000000405047221 */ /* 0x000fe20000000000 */
[----:B------:R-:W-:Y:S01]  /*2b50*/  FMUL R2, R2, UR16 ;  /* 0x0000001002027c20 */ /* 0x000fe20008400000 */
[----:B------:R-:W-:Y:S01]  /*2b60*/  LOP3.LUT R8, R6, 0xff, RZ, 0xc0, !PT ;  /* 0x000000ff06087812 */ /* 0x000fe200078ec0ff */
[----:B------:R-:W-:-:S03]  /*2b70*/  FADD R45, R45, R16 ;  /* 0x000000102d2d7221 */ /* 0x000fc60000000000 */
[----:B------:R-:W-:Y:S01]  /*2b80*/  ISETP.GE.U32.AND P0, PT, R8, UR10, PT ;  /* 0x0000000a08007c0c */ /* 0x000fe2000bf06070 */
[----:B------:R-:W-:-:S04]  /*2b90*/  FADD R45, R45, R26 ;  /* 0x0000001a2d2d7221 */ /* 0x000fc80000000000 */
[----:B------:R-:W-:-:S04]  /*2ba0*/  FADD R20, R45, R20 ;  /* 0x000000142d147221 */ /* 0x000fc80000000000 */
[----:B------:R-:W-:-:S04]  /*2bb0*/  FMUL R20, R20, 62 ;  /* 0x4278000014147820 */ /* 0x000fc80000400000 */
[----:B------:R-:W-:Y:S01]  /*2bc0*/  FFMA R3, R20, R5, R3 ;  /* 0x0000000514037223 */ /* 0x000fe20000000003 */
[----:B------:R-:W-:Y:S01]  /*2bd0*/  FMUL R5, R5, UR17 ;  /* 0x0000001105057c20 */ /* 0x000fe20008400000 */
[----:B------:R-:W-:Y:S06]  /*2be0*/  @!P0 BRA `(.L_x_21) ;  /* 0xffffffe400208947 */ /* 0x000fec000383ffff */
.L_x_10:
[----:B------:R-:W0:Y:S01]  /*2bf0*/  MUFU.RCP R5, R4 ;  /* 0x0000000400057308 */ /* 0x000e220000001000 */
[----:B------:R-:W-:Y:S07]  /*2c00*/  BSSY.RECONVERGENT B0, `(.L_x_22) ;  /* 0x000000b000007945 */ /* 0x000fee0003800200 */
[----:B------:R-:W1:Y:S01]  /*2c10*/  FCHK P0, R3, R4 ;  /* 0x0000000403007302 */ /* 0x000e620000000000 */
[----:B0-----:R-:W-:-:S04]  /*2c20*/  FFMA R2, R5, -R4, 1 ;  /* 0x3f80000005027423 */ /* 0x001fc80000000804 */
[----:B------:R-:W-:-:S04]  /*2c30*/  FFMA R2, R5, R2, R5 ;  /* 0x0000000205027223 */ /* 0x000fc80000000005 */
[----:B------:R-:W-:-:S04]  /*2c40*/  FFMA R6, R2, R3, RZ ;  /* 0x0000000302067223 */ /* 0x000fc800000000ff */
[----:B------:R-:W-:-:S04]  /*2c50*/  FFMA R5, R6, -R4, R3 ;  /* 0x8000000406057223 */ /* 0x000fc80000000003 */
[----:B------:R-:W-:Y:S01]  /*2c60*/  FFMA R2, R2, R5, R6 ;  /* 0x0000000502027223 */ /* 0x000fe20000000006 */
[----:B-1----:R-:W-:Y:S06]  /*2c70*/  @!P0 BRA `(.L_x_23) ;  /* 0x00000000000c8947 */ /* 0x002fec0003800000 */
[----:B------:R-:W-:-:S07]  /*2c80*/  MOV R8, 0x2ca0 ;  /* 0x00002ca000087802 */ /* 0x000fce0000000f00 */
[----:B------:R-:W-:Y:S05]  /*2c90*/  CALL.REL.NOINC `($__internal_1_$__cuda_sm3x_div_rn_noftz_f32_slowpath) ;  /* 0x00000008008c7944 */ /* 0x000fea0003c00000 */
[----:B------:R-:W-:-:S07]  /*2ca0*/  IMAD.MOV.U32 R2, RZ, RZ, R4 ;  /* 0x000000ffff027224 */ /* 0x000fce00078e0004 */
.L_x_23:
[----:B------:R-:W-:Y:S05]  /*2cb0*/  BSYNC.RECONVERGENT B0 ;  /* 0x0000000000007941 */ /* 0x000fea0003800200 */
.L_x_22:
[----:B------:R-:W-:Y:S01]  /*2cc0*/  FSETP.GEU.AND P0, PT, R2, RZ, PT ;  /* 0x000000ff0200720b */ /* 0x000fe20003f0e000 */
[----:B------:R-:W-:-:S12]  /*2cd0*/  BSSY.RECONVERGENT B0, `(.L_x_24) ;  /* 0x0000039000007945 */ /* 0x000fd80003800200 */
[----:B------:R-:W-:Y:S05]  /*2ce0*/  @P0 BRA `(.L_x_25) ;  /* 0x0000000000700947 */ /* 0x000fea0003800000 */
[----:B------:R-:W0:Y:S01]  /*2cf0*/  F2F.F64.F32 R2, -R2 ;  /* 0x8000000200027310 */ /* 0x000e220000201800 */
[----:B------:R-:W-:Y:S01]  /*2d00*/  UMOV UR4, 0x33333333 ;  /* 0x3333333300047882 */ /* 0x000fe20000000000 */
[----:B------:R-:W-:Y:S01]  /*2d10*/  UMOV UR5, 0x3fd33333 ;  /* 0x3fd3333300057882 */ /* 0x000fe20000000000 */
[----:B------:R-:W-:Y:S01]  /*2d20*/  IMAD.MOV.U32 R4, RZ, RZ, 0x1 ;  /* 0x00000001ff047424 */ /* 0x000fe200078e00ff */
[----:B------:R-:W-:Y:S01]  /*2d30*/  BSSY.RECONVERGENT B1, `(.L_x_26) ;  /* 0x0000015000017945 */ /* 0x000fe20003800200 */
[C---:B0-----:R-:W-:Y:S01]  /*2d40*/  DADD R10, R2.reuse, UR4 ;  /* 0x00000004020a7e29 */ /* 0x041fe20008000000 */
[----:B------:R-:W-:Y:S01]  /*2d50*/  UMOV UR4, 0xcccccccd ;  /* 0xcccccccd00047882 */ /* 0x000fe20000000000 */
[----:B------:R-:W-:Y:S02]  /*2d60*/  UMOV UR5, 0x3ff4cccc ;  /* 0x3ff4cccc00057882 */ /* 0x000fe40000000000 */
[----:B------:R-:W-:Y:S02]  /*2d70*/  DMUL R8, R2, -UR4 ;  /* 0x8000000402087c28 */ /* 0x000fe40008000000 */
[----:B------:R-:W0:Y:S08]  /*2d80*/  MUFU.RCP64H R5, R11 ;  /* 0x0000000b00057308 */ /* 0x000e300000001800 */
[----:B------:R-:W-:Y:S01]  /*2d90*/  FSETP.GEU.AND P1, PT, |R9|, 6.5827683646048100446e-37, PT ;  /* 0x036000000900780b */ /* 0x000fe20003f2e200 */
[----:B0-----:R-:W-:-:S08]  /*2da0*/  DFMA R6, -R10, R4, 1 ;  /* 0x3ff000000a06742b */ /* 0x001fd00000000104 */
[----:B------:R-:W-:-:S08]  /*2db0*/  DFMA R6, R6, R6, R6 ;  /* 0x000000060606722b */ /* 0x000fd00000000006 */
[----:B------:R-:W-:-:S08]  /*2dc0*/  DFMA R6, R4, R6, R4 ;  /* 0x000000060406722b */ /* 0x000fd00000000004 */
[----:B------:R-:W-:-:S08]  /*2dd0*/  DFMA R4, -R10, R6, 1 ;  /* 0x3ff000000a04742b */ /* 0x000fd00000000106 */
[----:B------:R-:W-:-:S08]  /*2de0*/  DFMA R4, R6, R4, R6 ;  /* 0x000000040604722b */ /* 0x000fd00000000006 */
[----:B------:R-:W-:-:S08]  /*2df0*/  DMUL R2, R8, R4 ;  /* 0x0000000408027228 */ /* 0x000fd00000000000 */
[----:B------:R-:W-:-:S08]  /*2e00*/  DFMA R6, -R10, R2, R8 ;  /* 0x000000020a06722b */ /* 0x000fd00000000108 */
[----:B------:R-:W-:-:S10]  /*2e10*/  DFMA R2, R4, R6, R2 ;  /* 0x000000060402722b */ /* 0x000fd40000000002 */
[----:B------:R-:W-:-:S05]  /*2e20*/  FFMA R4, RZ, R11, R3 ;  /* 0x0000000bff047223 */ /* 0x000fca0000000003 */
[----:B------:R-:W-:-:S13]  /*2e30*/  FSETP.GT.AND P0, PT, |R4|, 1.469367938527859385e-39, PT ;  /* 0x001000000400780b */ /* 0x000fda0003f04200 */
[----:B------:R-:W-:Y:S05]  /*2e40*/  @P0 BRA P1, `(.L_x_27) ;  /* 0x00000000000c0947 */ /* 0x000fea0000800000 */
[----:B------:R-:W-:Y:S01]  /*2e50*/  IMAD.MOV.U32 R3, RZ, RZ, R11 ;  /* 0x000000ffff037224 */ /* 0x000fe200078e000b */
[----:B------:R-:W-:-:S07]  /*2e60*/  MOV R4, 0x2e80 ;  /* 0x00002e8000047802 */ /* 0x000fce0000000f00 */
[----:B------:R-:W-:Y:S05]  /*2e70*/  CALL.REL.NOINC `($__internal_0_$__cuda_sm20_div_rn_f64_full) ;  /* 0x00000000009c7944 */ /* 0x000fea0003c00000 */
.L_x_27:
[----:B------:R-:W-:Y:S05]  /*2e80*/  BSYNC.RECONVERGENT B1 ;  /* 0x0000000000017941 */ /* 0x000fea0003800200 */
.L_x_26:
[----:B------:R0:W1:Y:S01]  /*2e90*/  F2F.F32.F64 R2, R2 ;  /* 0x0000000200027310 */ /* 0x0000620000301000 */
[----:B------:R-:W-:Y:S05]  /*2ea0*/  BRA `(.L_x_28) ;  /* 0x00000000006c7947 */ /* 0x000fea0003800000 */
.L_x_25:
[----:B------:R-:W0:Y:S01]  /*2eb0*/  F2F.F64.F32 R2, R2 ;  /* 0x0000000200027310 */ /* 0x000e220000201800 */
[----:B------:R-:W-:Y:S01]  /*2ec0*/  UMOV UR4, 0x33333333 ;  /* 0x3333333300047882 */ /* 0x000fe20000000000 */
[----:B------:R-:W-:Y:S01]  /*2ed0*/  UMOV UR5, 0x3fd33333 ;  /* 0x3fd3333300057882 */ /* 0x000fe20000000000 */
[----:B------:R-:W-:Y:S01]  /*2ee0*/  IMAD.MOV.U32 R4, RZ, RZ, 0x1 ;  /* 0x00000001ff047424 */ /* 0x000fe200078e00ff */
[----:B------:R-:W-:Y:S01]  /*2ef0*/  BSSY.RECONVERGENT B1, `(.L_x_29) ;  /* 0x0000015000017945 */ /* 0x000fe20003800200 */
[C---:B0-----:R-:W-:Y:S01]  /*2f00*/  DADD R10, R2.reuse, UR4 ;  /* 0x00000004020a7e29 */ /* 0x041fe20008000000 */
[----:B------:R-:W-:Y:S01]  /*2f10*/  UMOV UR4, 0xcccccccd ;  /* 0xcccccccd00047882 */ /* 0x000fe20000000000 */
[----:B------:R-:W-:Y:S02]  /*2f20*/  UMOV UR5, 0x3ff4cccc ;  /* 0x3ff4cccc00057882 */ /* 0x000fe40000000000 */
[----:B------:R-:W-:Y:S02]  /*2f30*/  DMUL R8, R2, UR4 ;  /* 0x0000000402087c28 */ /* 0x000fe40008000000 */
        /* <DEDUP_REMOVED lines=16> */
.L_x_30:
[----:B------:R-:W-:Y:S05]  /*3040*/  BSYNC.RECONVERGENT B1 ;  /* 0x0000000000017941 */ /* 0x000fea0003800200 */
.L_x_29:
[----:B------:R2:W3:Y:S02]  /*3050*/  F2F.F32.F64 R2, R2 ;  /* 0x0000000200027310 */ /* 0x0004e40000301000 */
.L_x_28:
[----:B------:R-:W-:Y:S05]  /*3060*/  BSYNC.RECONVERGENT B0 ;  /* 0x0000000000007941 */ /* 0x000fea0003800200 */
.L_x_24:
[----:B------:R-:W4:Y:S01]  /*3070*/  LDCU.64 UR4, c[0x0][0x380] ;  /* 0x00007000ff0477ac */ /* 0x000f220008000a00 */
[----:B0-2---:R-:W-:-:S04]  /*3080*/  IMAD.MOV.U32 R3, RZ, RZ, 0x40800000 ;  /* 0x40800000ff037424 */ /* 0x005fc800078e00ff */
[----:B-1-3--:R-:W-:-:S04]  /*3090*/  FFMA R4, R2, R3, 4 ;  /* 0x4080000002047423 */ /* 0x00afc80000000003 */
[----:B------:R-:W0:Y:S01]  /*30a0*/  F2I.U32.TRUNC.NTZ R5, R4 ;  /* 0x0000000400057305 */ /* 0x000e22000020f000 */
[----:B----4-:R-:W-:-:S05]  /*30b0*/  IADD3 R2, P0, PT, R0, UR4, RZ ;  /* 0x0000000400027c10 */ /* 0x010fca000ff1e0ff */
[----:B------:R-:W-:-:S05]  /*30c0*/  IMAD.X R3, RZ, RZ, UR5, P0 ;  /* 0x00000005ff037e24 */ /* 0x000fca00080e06ff */
[----:B0-----:R-:W-:Y:S01]  /*30d0*/  STG.E.U8 desc[UR6][R2.64], R5 ;  /* 0x0000000502007986 */ /* 0x001fe2000c101106 */
[----:B------:R-:W-:Y:S05]  /*30e0*/  EXIT ;  /* 0x000000000000794d */ /* 0x000fea0003800000 */
        .weak           $__internal_0_$__cuda_sm20_div_rn_f64_full
        .type           $__internal_0_$__cuda_sm20_div_rn_f64_full,@function
        .size           $__internal_0_$__cuda_sm20_div_rn_f64_full,($__internal_1_$__cuda_sm3x_div_rn_noftz_f32_slowpath - $__internal_0_$__cuda_sm20_div_rn_f64_full)
$__internal_0_$__cuda_sm20_div_rn_f64_full:
[C---:B------:R-:W-:Y:S01]  /*30f0*/  FSETP.GEU.AND P0, PT, |R3|.reuse, 1.469367938527859385e-39, PT ;  /* 0x001000000300780b */ /* 0x040fe20003f0e200 */
[--C-:B------:R-:W-:Y:S01]  /*3100*/  IMAD.MOV.U32 R2, RZ, RZ, R10.reuse ;  /* 0x000000ffff027224 */ /* 0x100fe200078e000a */
[----:B------:R-:W-:Y:S01]  /*3110*/  LOP3.LUT R6, R3, 0x800fffff, RZ, 0xc0, !PT ;  /* 0x800fffff03067812 */ /* 0x000fe200078ec0ff */
[----:B------:R-:W-:Y:S01]  /*3120*/  IMAD.MOV.U32 R19, RZ, RZ, 0x1ca00000 ;  /* 0x1ca00000ff137424 */ /* 0x000fe200078e00ff */
[C---:B------:R-:W-:Y:S01]  /*3130*/  FSETP.GEU.AND P2, PT, |R9|.reuse, 1.469367938527859385e-39, PT ;  /* 0x001000000900780b */ /* 0x040fe20003f4e200 */
[----:B------:R-:W-:Y:S01]  /*3140*/  BSSY.RECONVERGENT B2, `(.L_x_31) ;  /* 0x0000054000027945 */ /* 0x000fe20003800200 */
[----:B------:R-:W-:Y:S01]  /*3150*/  LOP3.LUT R7, R6, 0x3ff00000, RZ, 0xfc, !PT ;  /* 0x3ff0000006077812 */ /* 0x000fe200078efcff */
[----:B------:R-:W-:Y:S01]  /*3160*/  IMAD.MOV.U32 R6, RZ, RZ, R10 ;  /* 0x000000ffff067224 */ /* 0x000fe200078e000a */
[----:B------:R-:W-:Y:S01]  /*3170*/  LOP3.LUT R21, R9, 0x7ff00000, RZ, 0xc0, !PT ;  /* 0x7ff0000009157812 */ /* 0x000fe200078ec0ff */
[----:B------:R-:W-:Y:S01]  /*3180*/  IMAD.MOV.U32 R10, RZ, RZ, 0x1 ;  /* 0x00000001ff0a7424 */ /* 0x000fe200078e00ff */
[----:B------:R-:W-:-:S03]  /*3190*/  LOP3.LUT R20, R3, 0x7ff00000, RZ, 0xc0, !PT ;  /* 0x7ff0000003147812 */ /* 0x000fc600078ec0ff */
[----:B------:R-:W-:Y:S01]  /*31a0*/  @!P0 DMUL R6, R2, 8.98846567431157953865e+307 ;  /* 0x7fe0000002068828 */ /* 0x000fe20000000000 */
[----:B------:R-:W-:Y:S01]  /*31b0*/  ISETP.GE.U32.AND P1, PT, R21, R20, PT ;  /* 0x000000141500720c */ /* 0x000fe20003f26070 */
[----:B------:R-:W-:Y:S02]  /*31c0*/  IMAD.MOV.U32 R18, RZ, RZ, R21 ;  /* 0x000000ffff127224 */ /* 0x000fe400078e0015 */
[----:B------:R-:W-:Y:S02]  /*31d0*/  @!P2 LOP3.LUT R5, R3, 0x7ff00000, RZ, 0xc0, !PT ;  /* 0x7ff000000305a812 */ /* 0x000fe400078ec0ff */
[----:B------:R-:W0:Y:S02]  /*31e0*/  MUFU.RCP64H R11, R7 ;  /* 0x00000007000b7308 */ /* 0x000e240000001800 */
[----:B------:R-:W-:-:S04]  /*31f0*/  @!P2 ISETP.GE.U32.AND P3, PT, R21, R5, PT ;  /* 0x000000051500a20c */ /* 0x000fc80003f66070 */
[----:B------:R-:W-:-:S04]  /*3200*/  @!P2 SEL R5, R19, 0x63400000, !P3 ;  /* 0x634000001305a807 */ /* 0x000fc80005800000 */
[----:B------:R-:W-:Y:S01]  /*3210*/  @!P2 LOP3.LUT R5, R5, 0x80000000, R9, 0xf8, !PT ;  /* 0x800000000505a812 */ /* 0x000fe200078ef809 */
[----:B0-----:R-:W-:-:S08]  /*3220*/  DFMA R12, R10, -R6, 1 ;  /* 0x3ff000000a0c742b */ /* 0x001fd00000000806 */
[----:B------:R-:W-:-:S08]  /*3230*/  DFMA R12, R12, R12, R12 ;  /* 0x0000000c0c0c722b */ /* 0x000fd0000000000c */
[----:B------:R-:W-:Y:S01]  /*3240*/  DFMA R14, R10, R12, R10 ;  /* 0x0000000c0a0e722b */ /* 0x000fe2000000000a */
[----:B------:R-:W-:Y:S01]  /*3250*/  SEL R11, R19, 0x63400000, !P1 ;  /* 0x63400000130b7807 */ /* 0x000fe20004800000 */
[----:B------:R-:W-:Y:S01]  /*3260*/  IMAD.MOV.U32 R10, RZ, RZ, R8 ;  /* 0x000000ffff0a7224 */ /* 0x000fe200078e0008 */
[----:B------:R-:W-:Y:S01]  /*3270*/  @!P2 LOP3.LUT R13, R5, 0x100000, RZ, 0xfc, !PT ;  /* 0x00100000050da812 */ /* 0x000fe200078efcff */
[----:B------:R-:W-:Y:S01]  /*3280*/  @!P2 IMAD.MOV.U32 R12, RZ, RZ, RZ ;  /* 0x000000ffff0ca224 */ /* 0x000fe200078e00ff */
[----:B------:R-:W-:Y:S01]  /*3290*/  LOP3.LUT R11, R11, 0x800fffff, R9, 0xf8, !PT ;  /* 0x800fffff0b0b7812 */ /* 0x000fe200078ef809 */
[----:B------:R-:W-:Y:S02]  /*32a0*/  IMAD.MOV.U32 R5, RZ, RZ, R20 ;  /* 0x000000ffff057224 */ /* 0x000fe400078e0014 */
[----:B------:R-:W-:Y:S01]  /*32b0*/  DFMA R16, R14, -R6, 1 ;  /* 0x3ff000000e10742b */ /* 0x000fe20000000806 */
[----:B------:R-:W-:Y:S02]  /*32c0*/  @!P0 LOP3.LUT R5, R7, 0x7ff00000, RZ, 0xc0, !PT ;  /* 0x7ff0000007058812 */ /* 0x000fe400078ec0ff */
[----:B------:R-:W-:-:S03]  /*32d0*/  @!P2 DFMA R10, R10, 2, -R12 ;  /* 0x400000000a0aa82b */ /* 0x000fc6000000080c */
[----:B------:R-:W-:Y:S02]  /*32e0*/  VIADD R22, R5, 0xffffffff ;  /* 0xffffffff05167836 */ /* 0x000fe40000000000 */
[----:B------:R-:W-:-:S05]  /*32f0*/  DFMA R16, R14, R16, R14 ;  /* 0x000000100e10722b */ /* 0x000fca000000000e */
[----:B------:R-:W-:-:S03]  /*3300*/  @!P2 LOP3.LUT R18, R11, 0x7ff00000, RZ, 0xc0, !PT ;  /* 0x7ff000000b12a812 */ /* 0x000fc600078ec0ff */
[----:B------:R-:W-:Y:S02]  /*3310*/  DMUL R12, R16, R10 ;  /* 0x0000000a100c7228 */ /* 0x000fe40000000000 */
[----:B------:R-:W-:-:S05]  /*3320*/  VIADD R20, R18, 0xffffffff ;  /* 0xffffffff12147836 */ /* 0x000fca0000000000 */
[----:B------:R-:W-:Y:S01]  /*3330*/  ISETP.GT.U32.AND P0, PT, R20, 0x7feffffe, PT ;  /* 0x7feffffe1400780c */ /* 0x000fe20003f04070 */
[----:B------:R-:W-:-:S03]  /*3340*/  DFMA R14, R12, -R6, R10 ;  /* 0x800000060c0e722b */ /* 0x000fc6000000000a */
[----:B------:R-:W-:-:S05]  /*3350*/  ISETP.GT.U32.OR P0, PT, R22, 0x7feffffe, P0 ;  /* 0x7feffffe1600780c */ /* 0x000fca0000704470 */
[----:B------:R-:W-:-:S08]  /*3360*/  DFMA R14, R16, R14, R12 ;  /* 0x0000000e100e722b */ /* 0x000fd0000000000c */
[----:B------:R-:W-:Y:S05]  /*3370*/  @P0 BRA `(.L_x_32) ;  /* 0x00000000006c0947 */ /* 0x000fea0003800000 */
[----:B------:R-:W-:-:S04]  /*3380*/  LOP3.LUT R8, R3, 0x7ff00000, RZ, 0xc0, !PT ;  /* 0x7ff0000003087812 */ /* 0x000fc800078ec0ff */
[CC--:B------:R-:W-:Y:S02]  /*3390*/  VIADDMNMX R5, R21.reuse, -R8.reuse, 0xb9600000, !PT ;  /* 0xb960000015057446 */ /* 0x0c0fe40007800908 */
[----:B------:R-:W-:Y:S01]  /*33a0*/  ISETP.GE.U32.AND P0, PT, R21, R8, PT ;  /* 0x000000081500720c */ /* 0x000fe20003f06070 */
[----:B------:R-:W-:Y:S01]  /*33b0*/  IMAD.MOV.U32 R8, RZ, RZ, RZ ;  /* 0x000000ffff087224 */ /* 0x000fe200078e00ff */
[----:B------:R-:W-:Y:S02]  /*33c0*/  VIMNMX R5, PT, PT, R5, 0x46a00000, PT ;  /* 0x46a0000005057848 */ /* 0x000fe40003fe0100 */
[----:B------:R-:W-:-:S05]  /*33d0*/  SEL R16, R19, 0x63400000, !P0 ;  /* 0x6340000013107807 */ /* 0x000fca0004000000 */
[----:B------:R-:W-:-:S04]  /*33e0*/  IMAD.IADD R16, R5, 0x1, -R16 ;  /* 0x0000000105107824 */ /* 0x000fc800078e0a10 */
[----:B------:R-:W-:-:S06]  /*33f0*/  VIADD R9, R16, 0x7fe00000 ;  /* 0x7fe0000010097836 */ /* 0x000fcc0000000000 */
[----:B------:R-:W-:-:S10]  /*3400*/  DMUL R12, R14, R8 ;  /* 0x000000080e0c7228 */ /* 0x000fd40000000000 */
[----:B------:R-:W-:-:S13]  /*3410*/  FSETP.GTU.AND P0, PT, |R13|, 1.469367938527859385e-39, PT ;  /* 0x001000000d00780b */ /* 0x000fda0003f0c200 */
[----:B------:R-:W-:Y:S05]  /*3420*/  @P0 BRA `(.L_x_33) ;  /* 0x0000000000940947 */ /* 0x000fea0003800000 */
[----:B------:R-:W-:Y:S01]  /*3430*/  DFMA R6, R14, -R6, R10 ;  /* 0x800000060e06722b */ /* 0x000fe2000000000a */
[----:B------:R-:W-:-:S09]  /*3440*/  IMAD.MOV.U32 R8, RZ, RZ, RZ ;  /* 0x000000ffff087224 */ /* 0x000fd200078e00ff */
[C---:B------:R-:W-:Y:S02]  /*3450*/  FSETP.NEU.AND P0, PT, R7.reuse, RZ, PT ;  /* 0x000000ff0700720b */ /* 0x040fe40003f0d000 */
[----:B------:R-:W-:-:S04]  /*3460*/  LOP3.LUT R5, R7, 0x80000000, R3, 0x48, !PT ;  /* 0x8000000007057812 */ /* 0x000fc800078e4803 */
[----:B------:R-:W-:-:S07]  /*3470*/  LOP3.LUT R9, R5, R9, RZ, 0xfc, !PT ;  /* 0x0000000905097212 */ /* 0x000fce00078efcff */
[----:B------:R-:W-:Y:S05]  /*3480*/  @!P0 BRA `(.L_x_33) ;  /* 0x00000000007c8947 */ /* 0x000fea0003800000 */
[----:B------:R-:W-:Y:S01]  /*3490*/  IMAD.MOV R3, RZ, RZ, -R16 ;  /* 0x000000ffff037224 */ /* 0x000fe200078e0a10 */
[----:B------:R-:W-:Y:S01]  /*34a0*/  DMUL.RP R8, R14, R8 ;  /* 0x000000080e087228 */ /* 0x000fe20000008000 */
[----:B------:R-:W-:-:S06]  /*34b0*/  IMAD.MOV.U32 R2, RZ, RZ, RZ ;  /* 0x000000ffff027224 */ /* 0x000fcc00078e00ff */
[----:B------:R-:W-:-:S03]  /*34c0*/  DFMA R2, R12, -R2, R14 ;  /* 0x800000020c02722b */ /* 0x000fc6000000000e */
[----:B------:R-:W-:-:S03]  /*34d0*/  LOP3.LUT R5, R9, R5, RZ, 0x3c, !PT ;  /* 0x0000000509057212 */ /* 0x000fc600078e3cff */
[----:B------:R-:W-:-:S04]  /*34e0*/  IADD3 R2, PT, PT, -R16, -0x43300000, RZ ;  /* 0xbcd0000010027810 */ /* 0x000fc80007ffe1ff */
[----:B------:R-:W-:-:S04]  /*34f0*/  FSETP.NEU.AND P0, PT, |R3|, R2, PT ;  /* 0x000000020300720b */ /* 0x000fc80003f0d200 */
[----:B------:R-:W-:Y:S02]  /*3500*/  FSEL R12, R8, R12, !P0 ;  /* 0x0000000c080c7208 */ /* 0x000fe40004000000 */
[----:B------:R-:W-:Y:S01]  /*3510*/  FSEL R13, R5, R13, !P0 ;  /* 0x0000000d050d7208 */ /* 0x000fe20004000000 */
[----:B------:R-:W-:Y:S06]  /*3520*/  BRA `(.L_x_33) ;  /* 0x0000000000547947 */ /* 0x000fec0003800000 */
.L_x_32:
[----:B------:R-:W-:-:S14]  /*3530*/  DSETP.NAN.AND P0, PT, R8, R8, PT ;  /* 0x000000080800722a */ /* 0x000fdc0003f08000 */
[----:B------:R-:W-:Y:S05]  /*3540*/  @P0 BRA `(.L_x_34) ;  /* 0x0000000000440947 */ /* 0x000fea0003800000 */
[----:B------:R-:W-:-:S14]  /*3550*/  DSETP.NAN.AND P0, PT, R2, R2, PT ;  /* 0x000000020200722a */ /* 0x000fdc0003f08000 */
[----:B------:R-:W-:Y:S05]  /*3560*/  @P0 BRA `(.L_x_35) ;  /* 0x0000000000300947 */ /* 0x000fea0003800000 */
[----:B------:R-:W-:Y:S01]  /*3570*/  ISETP.NE.AND P0, PT, R18, R5, PT ;  /* 0x000000051200720c */ /* 0x000fe20003f05270 */
[----:B------:R-:W-:Y:S02]  /*3580*/  IMAD.MOV.U32 R12, RZ, RZ, 0x0 ;  /* 0x00000000ff0c7424 */ /* 0x000fe400078e00ff */
[----:B------:R-:W-:-:S10]  /*3590*/  IMAD.MOV.U32 R13, RZ, RZ, -0x80000 ;  /* 0xfff80000ff0d7424 */ /* 0x000fd400078e00ff */
[----:B------:R-:W-:Y:S05]  /*35a0*/  @!P0 BRA `(.L_x_33) ;  /* 0x0000000000348947 */ /* 0x000fea0003800000 */
[----:B------:R-:W-:Y:S02]  /*35b0*/  ISETP.NE.AND P0, PT, R18, 0x7ff00000, PT ;  /* 0x7ff000001200780c */ /* 0x000fe40003f05270 */
[----:B------:R-:W-:Y:S02]  /*35c0*/  LOP3.LUT R13, R9, 0x80000000, R3, 0x48, !PT ;  /* 0x80000000090d7812 */ /* 0x000fe400078e4803 */
[----:B------:R-:W-:-:S13]  /*35d0*/  ISETP.EQ.OR P0, PT, R5, RZ, !P0 ;  /* 0x000000ff0500720c */ /* 0x000fda0004702670 */
[----:B------:R-:W-:Y:S01]  /*35e0*/  @P0 LOP3.LUT R2, R13, 0x7ff00000, RZ, 0xfc, !PT ;  /* 0x7ff000000d020812 */ /* 0x000fe200078efcff */
[----:B------:R-:W-:Y:S02]  /*35f0*/  @!P0 IMAD.MOV.U32 R12, RZ, RZ, RZ ;  /* 0x000000ffff0c8224 */ /* 0x000fe400078e00ff */
[----:B------:R-:W-:Y:S02]  /*3600*/  @P0 IMAD.MOV.U32 R12, RZ, RZ, RZ ;  /* 0x000000ffff0c0224 */ /* 0x000fe400078e00ff */
[----:B------:R-:W-:Y:S01]  /*3610*/  @P0 IMAD.MOV.U32 R13, RZ, RZ, R2 ;  /* 0x000000ffff0d0224 */ /* 0x000fe200078e0002 */
[----:B------:R-:W-:Y:S06]  /*3620*/  BRA `(.L_x_33) ;  /* 0x0000000000147947 */ /* 0x000fec0003800000 */
.L_x_35:
[----:B------:R-:W-:Y:S01]  /*3630*/  LOP3.LUT R13, R3, 0x80000, RZ, 0xfc, !PT ;  /* 0x00080000030d7812 */ /* 0x000fe200078efcff */
[----:B------:R-:W-:Y:S01]  /*3640*/  IMAD.MOV.U32 R12, RZ, RZ, R2 ;  /* 0x000000ffff0c7224 */ /* 0x000fe200078e0002 */
[----:B------:R-:W-:Y:S06]  /*3650*/  BRA `(.L_x_33) ;  /* 0x0000000000087947 */ /* 0x000fec0003800000 */
.L_x_34:
[----:B------:R-:W-:Y:S01]  /*3660*/  LOP3.LUT R13, R9, 0x80000, RZ, 0xfc, !PT ;  /* 0x00080000090d7812 */ /* 0x000fe200078efcff */
[----:B------:R-:W-:-:S07]  /*3670*/  IMAD.MOV.U32 R12, RZ, RZ, R8 ;  /* 0x000000ffff0c7224 */ /* 0x000fce00078e0008 */
.L_x_33:
[----:B------:R-:W-:Y:S05]  /*3680*/  BSYNC.RECONVERGENT B2 ;  /* 0x0000000000027941 */ /* 0x000fea0003800200 */
.L_x_31:
[----:B------:R-:W-:Y:S02]  /*3690*/  IMAD.MOV.U32 R5, RZ, RZ, 0x0 ;  /* 0x00000000ff057424 */ /* 0x000fe400078e00ff */
[----:B------:R-:W-:Y:S02]  /*36a0*/  IMAD.MOV.U32 R2, RZ, RZ, R12 ;  /* 0x000000ffff027224 */ /* 0x000fe400078e000c */
[----:B------:R-:W-:Y:S01]  /*36b0*/  IMAD.MOV.U32 R3, RZ, RZ, R13 ;  /* 0x000000ffff037224 */ /* 0x000fe200078e000d */
[----:B------:R-:W-:Y:S06]  /*36c0*/  RET.REL.NODEC R4 `(_Z9fillDDataPhPKhhfff) ;  /* 0xffffffc8044c7950 */ /* 0x000fec0003c3ffff */
        .weak           $__internal_1_$__cuda_sm3x_div_rn_noftz_f32_slowpath
        .type           $__internal_1_$__cuda_sm3x_div_rn_noftz_f32_slowpath,@function
        .size           $__internal_1_$__cuda_sm3x_div_rn_noftz_f32_slowpath,(.L_x_50 - $__internal_1_$__cuda_sm3x_div_rn_noftz_f32_slowpath)
$__internal_1_$__cuda_sm3x_div_rn_noftz_f32_slowpath:
[----:B------:R-:W-:Y:S01]  /*36d0*/  SHF.R.U32.HI R5, RZ, 0x17, R4 ;  /* 0x00000017ff057819 */ /* 0x000fe20000011604 */
[----:B------:R-:W-:Y:S01]  /*36e0*/  BSSY.RECONVERGENT B1, `(.L_x_36) ;  /* 0x0000062000017945 */ /* 0x000fe20003800200 */
[----:B------:R-:W-:Y:S02]  /*36f0*/  SHF.R.U32.HI R2, RZ, 0x17, R3 ;  /* 0x00000017ff027819 */ /* 0x000fe40000011603 */
[----:B------:R-:W-:Y:S02]  /*3700*/  LOP3.LUT R13, R5, 0xff, RZ, 0xc0, !PT ;  /* 0x000000ff050d7812 */ /* 0x000fe400078ec0ff */
[----:B------:R-:W-:-:S03]  /*3710*/  LOP3.LUT R2, R2, 0xff, RZ, 0xc0, !PT ;  /* 0x000000ff02027812 */ /* 0x000fc600078ec0ff */
[----:B------:R-:W-:Y:S02]  /*3720*/  VIADD R7, R13, 0xffffffff ;  /* 0xffffffff0d077836 */ /* 0x000fe40000000000 */
[----:B------:R-:W-:-:S03]  /*3730*/  VIADD R6, R2, 0xffffffff ;  /* 0xffffffff02067836 */ /* 0x000fc60000000000 */
[----:B------:R-:W-:-:S04]  /*3740*/  ISETP.GT.U32.AND P0, PT, R7, 0xfd, PT ;  /* 0x000000fd0700780c */ /* 0x000fc80003f04070 */
[----:B------:R-:W-:-:S13]  /*3750*/  ISETP.GT.U32.OR P0, PT, R6, 0xfd, P0 ;  /* 0x000000fd0600780c */ /* 0x000fda0000704470 */
[----:B------:R-:W-:Y:S01]  /*3760*/  @!P0 IMAD.MOV.U32 R5, RZ, RZ, RZ ;  /* 0x000000ffff058224 */ /* 0x000fe200078e00ff */
[----:B------:R-:W-:Y:S06]  /*3770*/  @!P0 BRA `(.L_x_37) ;  /* 0x00000000005c8947 */ /* 0x000fec0003800000 */
[----:B------:R-:W-:Y:S02]  /*3780*/  FSETP.GTU.FTZ.AND P0, PT, |R3|, +INF , PT ;  /* 0x7f8000000300780b */ /* 0x000fe40003f1c200 */
[----:B------:R-:W-:-:S04]  /*3790*/  FSETP.GTU.FTZ.AND P1, PT, |R4|, +INF , PT ;  /* 0x7f8000000400780b */ /* 0x000fc80003f3c200 */
[----:B------:R-:W-:-:S13]  /*37a0*/  PLOP3.LUT P0, PT, P0, P1, PT, 0xf8, 0x8f ;  /* 0x00000000008f781c */ /* 0x000fda0000703f70 */
[----:B------:R-:W-:Y:S05]  /*37b0*/  @P0 BRA `(.L_x_38) ;  /* 0x00000004004c0947 */ /* 0x000fea0003800000 */
[----:B------:R-:W-:-:S13]  /*37c0*/  LOP3.LUT P0, RZ, R4, 0x7fffffff, R3, 0xc8, !PT ;  /* 0x7fffffff04ff7812 */ /* 0x000fda000780c803 */
[----:B------:R-:W-:Y:S05]  /*37d0*/  @!P0 BRA `(.L_x_39) ;  /* 0x00000004003c8947 */ /* 0x000fea0003800000 */
[C---:B------:R-:W-:Y:S02]  /*37e0*/  FSETP.NEU.FTZ.AND P0, PT, |R3|.reuse, +INF , PT ;  /* 0x7f8000000300780b */ /* 0x040fe40003f1d200 */
[----:B------:R-:W-:Y:S02]  /*37f0*/  FSETP.NEU.FTZ.AND P2, PT, |R4|, +INF , PT ;  /* 0x7f8000000400780b */ /* 0x000fe40003f5d200 */
[----:B------:R-:W-:-:S11]  /*3800*/  FSETP.NEU.FTZ.AND P1, PT, |R3|, +INF , PT ;  /* 0x7f8000000300780b */ /* 0x000fd60003f3d200 */
[----:B------:R-:W-:Y:S05]  /*3810*/  @!P2 BRA !P0, `(.L_x_39) ;  /* 0x00000004002ca947 */ /* 0x000fea0004000000 */
[----:B------:R-:W-:-:S04]  /*3820*/  LOP3.LUT P0, RZ, R3, 0x7fffffff, RZ, 0xc0, !PT ;  /* 0x7fffffff03ff7812 */ /* 0x000fc8000780c0ff */
[----:B------:R-:W-:-:S13]  /*3830*/  PLOP3.LUT P0, PT, P2, P0, PT, 0x2f, 0xf2 ;  /* 0x0000000000f2781c */ /* 0x000fda0001700577 */
[----:B------:R-:W-:Y:S05]  /*3840*/  @P0 BRA `(.L_x_40) ;  /* 0x0000000400180947 */ /* 0x000fea0003800000 */
[----:B------:R-:W-:-:S04]  /*3850*/  LOP3.LUT P0, RZ, R4, 0x7fffffff, RZ, 0xc0, !PT ;  /* 0x7fffffff04ff7812 */ /* 0x000fc8000780c0ff */
[----:B------:R-:W-:-:S13]  /*3860*/  PLOP3.LUT P0, PT, P1, P0, PT, 0x2f, 0xf2 ;  /* 0x0000000000f2781c */ /* 0x000fda0000f00577 */
[----:B------:R-:W-:Y:S05]  /*3870*/  @P0 BRA `(.L_x_41) ;  /* 0x0000000400000947 */ /* 0x000fea0003800000 */
[----:B------:R-:W-:Y:S02]  /*3880*/  ISETP.GE.AND P0, PT, R6, RZ, PT ;  /* 0x000000ff0600720c */ /* 0x000fe40003f06270 */
[----:B------:R-:W-:-:S11]  /*3890*/  ISETP.GE.AND P1, PT, R7, RZ, PT ;  /* 0x000000ff0700720c */ /* 0x000fd60003f26270 */
[----:B------:R-:W-:Y:S02]  /*38a0*/  @P0 IMAD.MOV.U32 R5, RZ, RZ, RZ ;  /* 0x000000ffff050224 */ /* 0x000fe400078e00ff */
[----:B------:R-:W-:Y:S01]  /*38b0*/  @!P0 FFMA R3, R3, 1.84467440737095516160e+19, RZ ;  /* 0x5f80000003038823 */ /* 0x000fe200000000ff */
[----:B------:R-:W-:Y:S02]  /*38c0*/  @!P0 IMAD.MOV.U32 R5, RZ, RZ, -0x40 ;  /* 0xffffffc0ff058424 */ /* 0x000fe400078e00ff */
[----:B------:R-:W-:Y:S02]  /*38d0*/  @!P1 FFMA R4, R4, 1.84467440737095516160e+19, RZ ;  /* 0x5f80000004049823 */ /* 0x000fe400000000ff */
[----:B------:R-:W-:-:S07]  /*38e0*/  @!P1 VIADD R5, R5, 0x40 ;  /* 0x0000004005059836 */ /* 0x000fce0000000000 */
.L_x_37:
[----:B------:R-:W-:Y:S01]  /*38f0*/  LEA R7, R13, 0xc0800000, 0x17 ;  /* 0xc08000000d077811 */ /* 0x000fe200078eb8ff */
[----:B------:R-:W-:Y:S04]  /*3900*/  BSSY.RECONVERGENT B2, `(.L_x_42) ;  /* 0x0000036000027945 */ /* 0x000fe80003800200 */
[----:B------:R-:W-:Y:S02]  /*3910*/  IMAD.IADD R7, R4, 0x1, -R7 ;  /* 0x0000000104077824 */ /* 0x000fe400078e0a07 */
[----:B------:R-:W-:Y:S02]  /*3920*/  VIADD R4, R2, 0xffffff81 ;  /* 0xffffff8102047836 */ /* 0x000fe40000000000 */
[----:B------:R-:W0:Y:S01]  /*3930*/  MUFU.RCP R6, R7 ;  /* 0x0000000700067308 */ /* 0x000e220000001000 */
[----:B------:R-:W-:Y:S01]  /*3940*/  FADD.FTZ R9, -R7, -RZ ;  /* 0x800000ff07097221 */ /* 0x000fe20000010100 */
[C---:B------:R-:W-:Y:S01]  /*3950*/  IMAD R2, R4.reuse, -0x800000, R3 ;  /* 0xff80000004027824 */ /* 0x040fe200078e0203 */
[----:B------:R-:W-:-:S05]  /*3960*/  IADD3 R4, PT, PT, R4, 0x7f, -R13 ;  /* 0x0000007f04047810 */ /* 0x000fca0007ffe80d */
[----:B------:R-:W-:Y:S02]  /*3970*/  IMAD.IADD R4, R4, 0x1, R5 ;  /* 0x0000000104047824 */ /* 0x000fe400078e0205 */
[----:B0-----:R-:W-:-:S04]  /*3980*/  FFMA R11, R6, R9, 1 ;  /* 0x3f800000060b7423 */ /* 0x001fc80000000009 */
[----:B------:R-:W-:-:S04]  /*3990*/  FFMA R10, R6, R11, R6 ;  /* 0x0000000b060a7223 */ /* 0x000fc80000000006 */
[----:B------:R-:W-:-:S04]  /*39a0*/  FFMA R3, R2, R10, RZ ;  /* 0x0000000a02037223 */ /* 0x000fc800000000ff */
[----:B------:R-:W-:-:S04]  /*39b0*/  FFMA R6, R9, R3, R2 ;  /* 0x0000000309067223 */ /* 0x000fc80000000002 */
[----:B------:R-:W-:-:S04]  /*39c0*/  FFMA R11, R10, R6, R3 ;  /* 0x000000060a0b7223 */ /* 0x000fc80000000003 */
[----:B------:R-:W-:-:S04]  /*39d0*/  FFMA R6, R9, R11, R2 ;  /* 0x0000000b09067223 */ /* 0x000fc80000000002 */
[----:B------:R-:W-:-:S05]  /*39e0*/  FFMA R3, R10, R6, R11 ;  /* 0x000000060a037223 */ /* 0x000fca000000000b */
[----:B------:R-:W-:-:S04]  /*39f0*/  SHF.R.U32.HI R2, RZ, 0x17, R3 ;  /* 0x00000017ff027819 */ /* 0x000fc80000011603 */
[----:B------:R-:W-:-:S05]  /*3a00*/  LOP3.LUT R2, R2, 0xff, RZ, 0xc0, !PT ;  /* 0x000000ff02027812 */ /* 0x000fca00078ec0ff */
[----:B------:R-:W-:-:S04]  /*3a10*/  IMAD.IADD R9, R2, 0x1, R4 ;  /* 0x0000000102097824 */ /* 0x000fc800078e0204 */
[----:B------:R-:W-:-:S05]  /*3a20*/  VIADD R2, R9, 0xffffffff ;  /* 0xffffffff09027836 */ /* 0x000fca0000000000 */
[----:B------:R-:W-:-:S13]  /*3a30*/  ISETP.GE.U32.AND P0, PT, R2, 0xfe, PT ;  /* 0x000000fe0200780c */ /* 0x000fda0003f06070 */
[----:B------:R-:W-:Y:S05]  /*3a40*/  @!P0 BRA `(.L_x_43) ;  /* 0x0000000000808947 */ /* 0x000fea0003800000 */
[----:B------:R-:W-:-:S13]  /*3a50*/  ISETP.GT.AND P0, PT, R9, 0xfe, PT ;  /* 0x000000fe0900780c */ /* 0x000fda0003f04270 */
[----:B------:R-:W-:Y:S05]  /*3a60*/  @P0 BRA `(.L_x_44) ;  /* 0x00000000006c0947 */ /* 0x000fea0003800000 */
[----:B------:R-:W-:-:S13]  /*3a70*/  ISETP.GE.AND P0, PT, R9, 0x1, PT ;  /* 0x000000010900780c */ /* 0x000fda0003f06270 */
[----:B------:R-:W-:Y:S05]  /*3a80*/  @P0 BRA `(.L_x_45) ;  /* 0x0000000000740947 */ /* 0x000fea0003800000 */
[----:B------:R-:W-:Y:S02]  /*3a90*/  ISETP.GE.AND P0, PT, R9, -0x18, PT ;  /* 0xffffffe80900780c */ /* 0x000fe40003f06270 */
[----:B------:R-:W-:-:S11]  /*3aa0*/  LOP3.LUT R3, R3, 0x80000000, RZ, 0xc0, !PT ;  /* 0x8000000003037812 */ /* 0x000fd600078ec0ff */
[----:B------:R-:W-:Y:S05]  /*3ab0*/  @!P0 BRA `(.L_x_45) ;  /* 0x0000000000688947 */ /* 0x000fea0003800000 */
[CCC-:B------:R-:W-:Y:S01]  /*3ac0*/  FFMA.RZ R2, R10.reuse, R6.reuse, R11.reuse ;  /* 0x000000060a027223 */ /* 0x1c0fe2000000c00b */
[C---:B------:R-:W-:Y:S02]  /*3ad0*/  VIADD R7, R9.reuse, 0x20 ;  /* 0x0000002009077836 */ /* 0x040fe40000000000 */
[-CC-:B------:R-:W-:Y:S01]  /*3ae0*/  FFMA.RM R5, R10, R6.reuse, R11.reuse ;  /* 0x000000060a057223 */ /* 0x180fe2000000400b */
[C---:B------:R-:W-:Y:S02]  /*3af0*/  ISETP.NE.AND P2, PT, R9.reuse, RZ, PT ;  /* 0x000000ff0900720c */ /* 0x040fe40003f45270 */
[----:B------:R-:W-:Y:S01]  /*3b00*/  LOP3.LUT R4, R2, 0x7fffff, RZ, 0xc0, !PT ;  /* 0x007fffff02047812 */ /* 0x000fe200078ec0ff */
[----:B------:R-:W-:Y:S01]  /*3b10*/  FFMA.RP R2, R10, R6, R11 ;  /* 0x000000060a027223 */ /* 0x000fe2000000800b */
[----:B------:R-:W-:Y:S01]  /*3b20*/  IMAD.MOV R6, RZ, RZ, -R9 ;  /* 0x000000ffff067224 */ /* 0x000fe200078e0a09 */
[----:B------:R-:W-:Y:S02]  /*3b30*/  ISETP.NE.AND P1, PT, R9, RZ, PT ;  /* 0x000000ff0900720c */ /* 0x000fe40003f25270 */
[----:B------:R-:W-:-:S02]  /*3b40*/  LOP3.LUT R4, R4, 0x800000, RZ, 0xfc, !PT ;  /* 0x0080000004047812 */ /* 0x000fc400078efcff */
[----:B------:R-:W-:Y:S02]  /*3b50*/  FSETP.NEU.FTZ.AND P0, PT, R2, R5, PT ;  /* 0x000000050200720b */ /* 0x000fe40003f1d000 */
[----:B------:R-:W-:Y:S02]  /*3b60*/  SHF.L.U32 R7, R4, R7, RZ ;  /* 0x0000000704077219 */ /* 0x000fe400000006ff */
[----:B------:R-:W-:Y:S02]  /*3b70*/  SEL R5, R6, RZ, P2 ;  /* 0x000000ff06057207 */ /* 0x000fe40001000000 */
[----:B------:R-:W-:Y:S02]  /*3b80*/  ISETP.NE.AND P1, PT, R7, RZ, P1 ;  /* 0x000000ff0700720c */ /* 0x000fe40000f25270 */
[----:B------:R-:W-:Y:S02]  /*3b90*/  SHF.R.U32.HI R5, RZ, R5, R4 ;  /* 0x00000005ff057219 */ /* 0x000fe40000011604 */
[----:B------:R-:W-:-:S02]  /*3ba0*/  PLOP3.LUT P0, PT, P0, P1, PT, 0xf8, 0x8f ;  /* 0x00000000008f781c */ /* 0x000fc40000703f70 */
[----:B------:R-:W-:Y:S02]  /*3bb0*/  SHF.R.U32.HI R7, RZ, 0x1, R5 ;  /* 0x00000001ff077819 */ /* 0x000fe40000011605 */
[----:B------:R-:W-:-:S04]  /*3bc0*/  SEL R2, RZ, 0x1, !P0 ;  /* 0x00000001ff027807 */ /* 0x000fc80004000000 */
[----:B------:R-:W-:-:S04]  /*3bd0*/  LOP3.LUT R2, R2, 0x1, R7, 0xf8, !PT ;  /* 0x0000000102027812 */ /* 0x000fc800078ef807 */
[----:B------:R-:W-:-:S05]  /*3be0*/  LOP3.LUT R2, R2, R5, RZ, 0xc0, !PT ;  /* 0x0000000502027212 */ /* 0x000fca00078ec0ff */
[----:B------:R-:W-:-:S05]  /*3bf0*/  IMAD.IADD R2, R7, 0x1, R2 ;  /* 0x0000000107027824 */ /* 0x000fca00078e0202 */
[----:B------:R-:W-:Y:S01]  /*3c00*/  LOP3.LUT R3, R2, R3, RZ, 0xfc, !PT ;  /* 0x0000000302037212 */ /* 0x000fe200078efcff */
[----:B------:R-:W-:Y:S06]  /*3c10*/  BRA `(.L_x_45) ;  /* 0x0000000000107947 */ /* 0x000fec0003800000 */
.L_x_44:
[----:B------:R-:W-:-:S04]  /*3c20*/  LOP3.LUT R3, R3, 0x80000000, RZ, 0xc0, !PT ;  /* 0x8000000003037812 */ /* 0x000fc800078ec0ff */
[----:B------:R-:W-:Y:S01]  /*3c30*/  LOP3.LUT R3, R3, 0x7f800000, RZ, 0xfc, !PT ;  /* 0x7f80000003037812 */ /* 0x000fe200078efcff */
[----:B------:R-:W-:Y:S06]  /*3c40*/  BRA `(.L_x_45) ;  /* 0x0000000000047947 */ /* 0x000fec0003800000 */
.L_x_43:
[----:B------:R-:W-:-:S07]  /*3c50*/  IMAD R3, R4, 0x800000, R3 ;  /* 0x0080000004037824 */ /* 0x000fce00078e0203 */
.L_x_45:
[----:B------:R-:W-:Y:S05]  /*3c60*/  BSYNC.RECONVERGENT B2 ;  /* 0x0000000000027941 */ /* 0x000fea0003800200 */
.L_x_42:
[----:B------:R-:W-:Y:S05]  /*3c70*/  BRA `(.L_x_46) ;  /* 0x0000000000207947 */ /* 0x000fea0003800000 */
.L_x_41:
[----:B------:R-:W-:-:S04]  /*3c80*/  LOP3.LUT R3, R4, 0x80000000, R3, 0x48, !PT ;  /* 0x8000000004037812 */ /* 0x000fc800078e4803 */
[----:B------:R-:W-:Y:S01]  /*3c90*/  LOP3.LUT R3, R3, 0x7f800000, RZ, 0xfc, !PT ;  /* 0x7f80000003037812 */ /* 0x000fe200078efcff */
[----:B------:R-:W-:Y:S06]  /*3ca0*/  BRA `(.L_x_46) ;  /* 0x0000000000147947 */ /* 0x000fec0003800000 */
.L_x_40:
[----:B------:R-:W-:Y:S01]  /*3cb0*/  LOP3.LUT R3, R4, 0x80000000, R3, 0x48, !PT ;  /* 0x8000000004037812 */ /* 0x000fe200078e4803 */
[----:B------:R-:W-:Y:S06]  /*3cc0*/  BRA `(.L_x_46) ;  /* 0x00000000000c7947 */ /* 0x000fec0003800000 */
.L_x_39:
[----:B------:R-:W0:Y:S01]  /*3cd0*/  MUFU.RSQ R3, -QNAN ;  /* 0xffc0000000037908 */ /* 0x000e220000001400 */
[----:B------:R-:W-:Y:S05]  /*3ce0*/  BRA `(.L_x_46) ;  /* 0x0000000000047947 */ /* 0x000fea0003800000 */
.L_x_38:
[----:B------:R-:W-:-:S07]  /*3cf0*/  FADD.FTZ R3, R3, R4 ;  /* 0x0000000403037221 */ /* 0x000fce0000010000 */
.L_x_46:
[----:B------:R-:W-:Y:S05]  /*3d00*/  BSYNC.RECONVERGENT B1 ;  /* 0x0000000000017941 */ /* 0x000fea0003800200 */
.L_x_36:
[----:B0-----:R-:W-:Y:S02]  /*3d10*/  IMAD.MOV.U32 R4, RZ, RZ, R3 ;  /* 0x000000ffff047224 */ /* 0x001fe400078e0003 */
[----:B------:R-:W-:Y:S02]  /*3d20*/  IMAD.MOV.U32 R2, RZ, RZ, R8 ;  /* 0x000000ffff027224 */ /* 0x000fe400078e0008 */
[----:B------:R-:W-:-:S04]  /*3d30*/  IMAD.MOV.U32 R3, RZ, RZ, 0x0 ;  /* 0x00000000ff037424 */ /* 0x000fc800078e00ff */
[----:B------:R-:W-:Y:S05]  /*3d40*/  RET.REL.NODEC R2 `(_Z9fillDDataPhPKhhfff) ;  /* 0xffffffc002ac7950 */ /* 0x000fea0003c3ffff */
.L_x_47:
[----:B------:R-:W-:-:S00]  /*3d50*/  BRA `(.L_x_47) ;  /* 0xfffffffc00fc7947 */ /* 0x000fc0000383ffff */
[----:B------:R-:W-:-:S00]  /*3d60*/  NOP ;  /* 0x0000000000007918 */ /* 0x000fc00000000000 */
        /* <DEDUP_REMOVED lines=9> */
.L_x_50:


//--------------------- .text._Z9fillDPermPhjj    --------------------------
	.section	.text._Z9fillDPermPhjj,"ax",@progbits
	.align	128
        .global         _Z9fillDPermPhjj
        .type           _Z9fillDPermPhjj,@function
        .size           _Z9fillDPermPhjj,(.L_x_52 - _Z9fillDPermPhjj)
        .other          _Z9fillDPermPhjj,@"STO_CUDA_ENTRY STV_DEFAULT"
_Z9fillDPermPhjj:
.text._Z9fillDPermPhjj:
[----:B------:R-:W-:Y:S01]  /*0000*/  LDC R1, c[0x0][0x37c] ;  /* 0x0000df00ff017b82 */ /* 0x000fe20000000800 */
[----:B------:R-:W0:Y:S07]  /*0010*/  S2R R0, SR_TID.X ;  /* 0x0000000000007919 */ /* 0x000e2e0000002100 */
[----:B------:R-:W0:Y:S08]  /*0020*/  S2UR UR4, SR_CTAID.X ;  /* 0x00000000000479c3 */ /* 0x000e300000002500 */
[----:B------:R-:W0:Y:S08]  /*0030*/  LDC R3, c[0x0][0x360] ;  /* 0x0000d800ff037b82 */ /* 0x000e300000000800 */
[----:B------:R-:W1:Y:S08]  /*0040*/  LDC.64 R4, c[0x0][0x388] ;  /* 0x0000e200ff047b82 */ /* 0x000e700000000a00 */
[----:B------:R-:W2:Y:S01]  /*0050*/  LDC.64 R6, c[0x0][0x380] ;  /* 0x0000e000ff067b82 */ /* 0x000ea20000000a00 */
[----:B0-----:R-:W-:Y:S01]  /*0060*/  IMAD R3, R3, UR4, R0 ;  /* 0x0000000403037c24 */ /* 0x001fe2000f8e0200 */
[----:B------:R-:W0:Y:S04]  /*0070*/  LDCU.64 UR4, c[0x0][0x358] ;  /* 0x00006b00ff0477ac */ /* 0x000e280008000a00 */
[----:B-1----:R-:W-:-:S05]  /*0080*/  LOP3.LUT R0, R3, 0xad, R4, 0x96, !PT ;  /* 0x000000ad03007812 */ /* 0x002fca00078e9604 */
[----:B------:R-:W-:Y:S01]  /*0090*/  IMAD R0, R0, 0x47, RZ ;  /* 0x0000004700007824 */ /* 0x000fe200078e02ff */
[----:B--2---:R-:W-:-:S04]  /*00a0*/  IADD3 R2, P0, PT, R3, R6, RZ ;  /* 0x0000000603027210 */ /* 0x004fc80007f1e0ff */
[----:B------:R-:W-:Y:S02]  /*00b0*/  LOP3.LUT R0, R0, 0x81, R5, 0x96, !PT ;  /* 0x0000008100007812 */ /* 0x000fe400078e9605 */
[----:B------:R-:W-:Y:S02]  /*00c0*/  IADD3.X R3, PT, PT, RZ, R7, RZ, P0, !PT ;  /* 0x00000007ff037210 */ /* 0x000fe400007fe4ff */
[----:B------:R-:W-:-:S05]  /*00d0*/  PRMT R5, R0, 0x9910, RZ ;  /* 0x0000991000057816 */ /* 0x000fca00000000ff */
[----:B------:R-:W-:-:S05]  /*00e0*/  IMAD R5, R5, 0x79, RZ ;  /* 0x0000007905057824 */ /* 0x000fca00078e02ff */
[----:B0-----:R-:W-:Y:S01]  /*00f0*/  STG.E.U8 desc[UR4][R2.64], R5 ;  /* 0x0000000502007986 */ /* 0x001fe2000c101104 */
[----:B------:R-:W-:Y:S05]  /*0100*/  EXIT ;  /* 0x000000000000794d */ /* 0x000fea0003800000 */
.L_x_48:
        /* <DEDUP_REMOVED lines=15> */
.L_x_52:


//--------------------- .nv.global.init           --------------------------
	.section	.nv.global.init,"aw",@progbits
	.align	4
.nv.global.init:
	.type		__cudart_i2opi_f,@object
	.size		__cudart_i2opi_f,(_ZZ7noise4dPKhffffE7simplex - __cudart_i2opi_f)
__cudart_i2opi_f:
        /*0000*/ 	.byte	0x41, 0x90, 0x43, 0x3c, 0x99, 0x95, 0x62, 0xdb, 0xc0, 0xdd, 0x34, 0xf5, 0xd1, 0x57, 0x27, 0xfc
        /*0010*/ 	.byte	0x29, 0x15, 0x44, 0x4e, 0x6e, 0x83, 0xf9, 0xa2
	.type		_ZZ7noise4dPKhffffE7simplex,@object
	.size		_ZZ7noise4dPKhffffE7simplex,(.L_0 - _ZZ7noise4dPKhffffE7simplex)
_ZZ7noise4dPKhffffE7simplex:
        /*0018*/ 	.byte	0x00, 0x01, 0x02, 0x03, 0x00, 0x01, 0x03, 0x02, 0x00, 0x00, 0x00, 0x00, 0x00, 0x02, 0x03, 0x01
        /* <DEDUP_REMOVED lines=15> */
.L_0:


//--------------------- .nv.shared.reserved.0     --------------------------
	.section	.nv.shared.reserved.0,"aw",@nobits
	.weak		__nv_reservedSMEM_offset_0_alias
	.size		__nv_reservedSMEM_offset_0_alias, 0, 64
	.other		__nv_reservedSMEM_offset_0_alias,@"STO_CUDA_RESERVED_SHARED STV_DEFAULT"
__nv_reservedSMEM_offset_0_alias:
	.zero		0
	.zero		64


//--------------------- .nv.constant0._Z9fillDDataPhPKhhfff --------------------------
	.section	.nv.constant0._Z9fillDDataPhPKhhfff,"a",@progbits
	.sectionflags	@""
	.align	4
.nv.constant0._Z9fillDDataPhPKhhfff:
	.zero		928


//--------------------- .nv.constant0._Z9fillDPermPhjj --------------------------
	.section	.nv.constant0._Z9fillDPermPhjj,"a",@progbits
	.sectionflags	@""
	.align	4
.nv.constant0._Z9fillDPermPhjj:
	.zero		912


//--------------------- SYMBOLS --------------------------

	.type		.nv.reservedSmem.offset0,@object
	.size		.nv.reservedSmem.offset0,0x4
